	.target	sm_90a

	.elftype	@"ET_EXEC"


//--------------------- .note.nv.tkinfo           --------------------------
	.section	.note.nv.tkinfo,"",@"SHT_NOTE"
	.sectionflags	@"SHF_NOTE_NV_TKINFO"
	.tkinfo
        /*0018*/ 	.word	0x00000002
        /*0030*/ 	.string	""
        /*0030*/ 	.string	"ptxas"
        /*0030*/ 	.string	"Cuda compilation tools, release 13.0, V13.0.88"
        /*0030*/ 	.string	"Build cuda_13.0.r13.0/compiler.36424714_0"
        /*0030*/ 	.string	"-v  -suppress-debug-info  -lineinfo  -arch sm_90a "



//--------------------- .note.nv.cuinfo           --------------------------
	.section	.note.nv.cuinfo,"",@"SHT_NOTE"
	.sectionflags	@"SHF_NOTE_NV_CUINFO"
        /*0018*/ 	.short	0x0002
        /*001a*/ 	.short	0x005a
        /*001c*/ 	.short	0x0082
	.zero		2


//--------------------- .nv.info                  --------------------------
	.section	.nv.info,"",@"SHT_CUDA_INFO"
	.align	4


	//----- nvinfo : EIATTR_REGCOUNT
	.align		4
        /*0000*/ 	.byte	0x04, 0x2f
        /*0002*/ 	.short	(.L_1 - .L_0)
	.align		4
.L_0:
        /*0004*/ 	.word	index@(matmul_kernel)
        /*0008*/ 	.word	0x00000080


	//----- nvinfo : EIATTR_FRAME_SIZE
	.align		4
.L_1:
        /*000c*/ 	.byte	0x04, 0x11
        /*000e*/ 	.short	(.L_3 - .L_2)
	.align		4
.L_2:
        /*0010*/ 	.word	index@(matmul_kernel)
        /*0014*/ 	.word	0x00000000


	//----- nvinfo : EIATTR_MIN_STACK_SIZE
	.align		4
.L_3:
        /*0018*/ 	.byte	0x04, 0x12
        /*001a*/ 	.short	(.L_5 - .L_4)
	.align		4
.L_4:
        /*001c*/ 	.word	index@(matmul_kernel)
        /*0020*/ 	.word	0x00000000
.L_5:


//--------------------- .nv.compat                --------------------------
	.section	.nv.compat,"",@"SHT_CUDA_COMPAT_INFO"
	.align	4
        /*0000*/ 	.byte	0x02, 0x09, 0x01, 0x00, 0x02, 0x02, 0x04, 0x00, 0x02, 0x05, 0x05, 0x00, 0x03, 0x07, 0x01, 0x01
        /*0010*/ 	.byte	0x02, 0x03, 0x00, 0x00, 0x02, 0x06, 0x01, 0x00, 0x04, 0x0b, 0x08, 0x00, 0x00, 0x00, 0x00, 0x00
        /*0020*/ 	.byte	0x00, 0x00, 0x00, 0x00


//--------------------- .nv.info.matmul_kernel    --------------------------
	.section	.nv.info.matmul_kernel,"",@"SHT_CUDA_INFO"
	.sectionflags	@""
	.align	4


	//----- nvinfo : EIATTR_CUDA_API_VERSION
	.align		4
        /*0000*/ 	.byte	0x04, 0x37
        /*0002*/ 	.short	(.L_7 - .L_6)
.L_6:
        /*0004*/ 	.word	0x00000082


	//----- nvinfo : EIATTR_KPARAM_INFO
	.align		4
.L_7:
        /*0008*/ 	.byte	0x04, 0x17
        /*000a*/ 	.short	(.L_9 - .L_8)
.L_8:
        /*000c*/ 	.word	0x00000000
        /*0010*/ 	.short	0x000d
        /*0012*/ 	.short	0x0048
        /*0014*/ 	.byte	0x00, 0xf4, 0x21, 0x00


	//----- nvinfo : EIATTR_KPARAM_INFO
	.align		4
.L_9:
        /*0018*/ 	.byte	0x04, 0x17
        /*001a*/ 	.short	(.L_11 - .L_10)
.L_10:
        /*001c*/ 	.word	0x00000000
        /*0020*/ 	.short	0x000c
        /*0022*/ 	.short	0x0040
        /*0024*/ 	.byte	0x00, 0xf4, 0x21, 0x00


	//----- nvinfo : EIATTR_KPARAM_INFO
	.align		4
.L_11:
        /*0028*/ 	.byte	0x04, 0x17
        /*002a*/ 	.short	(.L_13 - .L_12)
.L_12:
        /*002c*/ 	.word	0x00000000
        /*0030*/ 	.short	0x000b
        /*0032*/ 	.short	0x0038
        /*0034*/ 	.byte	0x00, 0xf0, 0x11, 0x00


	//----- nvinfo : EIATTR_KPARAM_INFO
	.align		4
.L_13:
        /*0038*/ 	.byte	0x04, 0x17
        /*003a*/ 	.short	(.L_15 - .L_14)
.L_14:
        /*003c*/ 	.word	0x00000000
        /*0040*/ 	.short	0x000a
        /*0042*/ 	.short	0x0034
        /*0044*/ 	.byte	0x00, 0xf0, 0x11, 0x00


	//----- nvinfo : EIATTR_KPARAM_INFO
	.align		4
.L_15:
        /*0048*/ 	.byte	0x04, 0x17
        /*004a*/ 	.short	(.L_17 - .L_16)
.L_16:
        /*004c*/ 	.word	0x00000000
        /*0050*/ 	.short	0x0009
        /*0052*/ 	.short	0x0030
        /*0054*/ 	.byte	0x00, 0xf0, 0x11, 0x00


	//----- nvinfo : EIATTR_KPARAM_INFO
	.align		4
.L_17:
        /*0058*/ 	.byte	0x04, 0x17
        /*005a*/ 	.short	(.L_19 - .L_18)
.L_18:
        /*005c*/ 	.word	0x00000000
        /*0060*/ 	.short	0x0008
        /*0062*/ 	.short	0x002c
        /*0064*/ 	.byte	0x00, 0xf0, 0x11, 0x00


	//----- nvinfo : EIATTR_KPARAM_INFO
	.align		4
.L_19:
        /*0068*/ 	.byte	0x04, 0x17
        /*006a*/ 	.short	(.L_21 - .L_20)
.L_20:
        /*006c*/ 	.word	0x00000000
        /*0070*/ 	.short	0x0007
        /*0072*/ 	.short	0x0028
        /*0074*/ 	.byte	0x00, 0xf0, 0x11, 0x00


	//----- nvinfo : EIATTR_KPARAM_INFO
	.align		4
.L_21:
        /*0078*/ 	.byte	0x04, 0x17
        /*007a*/ 	.short	(.L_23 - .L_22)
.L_22:
        /*007c*/ 	.word	0x00000000
        /*0080*/ 	.short	0x0006
        /*0082*/ 	.short	0x0024
        /*0084*/ 	.byte	0x00, 0xf0, 0x11, 0x00


	//----- nvinfo : EIATTR_KPARAM_INFO
	.align		4
.L_23:
        /*0088*/ 	.byte	0x04, 0x17
        /*008a*/ 	.short	(.L_25 - .L_24)
.L_24:
        /*008c*/ 	.word	0x00000000
        /*0090*/ 	.short	0x0005
        /*0092*/ 	.short	0x0020
        /*0094*/ 	.byte	0x00, 0xf0, 0x11, 0x00


	//----- nvinfo : EIATTR_KPARAM_INFO
	.align		4
.L_25:
        /*0098*/ 	.byte	0x04, 0x17
        /*009a*/ 	.short	(.L_27 - .L_26)
.L_26:
        /*009c*/ 	.word	0x00000000
        /*00a0*/ 	.short	0x0004
        /*00a2*/ 	.short	0x001c
        /*00a4*/ 	.byte	0x00, 0xf0, 0x11, 0x00


	//----- nvinfo : EIATTR_KPARAM_INFO
	.align		4
.L_27:
        /*00a8*/ 	.byte	0x04, 0x17
        /*00aa*/ 	.short	(.L_29 - .L_28)
.L_28:
        /*00ac*/ 	.word	0x00000000
        /*00b0*/ 	.short	0x0003
        /*00b2*/ 	.short	0x0018
        /*00b4*/ 	.byte	0x00, 0xf0, 0x11, 0x00


	//----- nvinfo : EIATTR_KPARAM_INFO
	.align		4
.L_29:
        /*00b8*/ 	.byte	0x04, 0x17
        /*00ba*/ 	.short	(.L_31 - .L_30)
.L_30:
        /*00bc*/ 	.word	0x00000000
        /*00c0*/ 	.short	0x0002
        /*00c2*/ 	.short	0x0010
        /*00c4*/ 	.byte	0x00, 0xf4, 0x21, 0x00


	//----- nvinfo : EIATTR_KPARAM_INFO
	.align		4
.L_31:
        /*00c8*/ 	.byte	0x04, 0x17
        /*00ca*/ 	.short	(.L_33 - .L_32)
.L_32:
        /*00cc*/ 	.word	0x00000000
        /*00d0*/ 	.short	0x0001
        /*00d2*/ 	.short	0x0008
        /*00d4*/ 	.byte	0x00, 0xf4, 0x21, 0x00


	//----- nvinfo : EIATTR_KPARAM_INFO
	.align		4
.L_33:
        /*00d8*/ 	.byte	0x04, 0x17
        /*00da*/ 	.short	(.L_35 - .L_34)
.L_34:
        /*00dc*/ 	.word	0x00000000
        /*00e0*/ 	.short	0x0000
        /*00e2*/ 	.short	0x0000
        /*00e4*/ 	.byte	0x00, 0xf4, 0x21, 0x00


	//----- nvinfo : EIATTR_SPARSE_MMA_MASK
	.align		4
.L_35:
        /*00e8*/ 	.byte	0x03, 0x50
        /*00ea*/ 	.short	0x0000


	//----- nvinfo : EIATTR_MAXREG_COUNT
	.align		4
        /*00ec*/ 	.byte	0x03, 0x1b
        /*00ee*/ 	.short	0x0080


	//----- nvinfo : EIATTR_NUM_BARRIERS
	.align		4
        /*00f0*/ 	.byte	0x02, 0x4c
        /*00f2*/ 	.byte	0x01
	.zero		1


	//----- nvinfo : EIATTR_MERCURY_ISA_VERSION
	.align		4
        /*00f4*/ 	.byte	0x03, 0x5f
        /*00f6*/ 	.short	0x0101


	//----- nvinfo : EIATTR_EXIT_INSTR_OFFSETS
	.align		4
        /*00f8*/ 	.byte	0x04, 0x1c
        /*00fa*/ 	.short	(.L_37 - .L_36)


	//   ....[0]....
.L_36:
        /*00fc*/ 	.word	0x00004880


	//   ....[1]....
        /*0100*/ 	.word	0x000048a0


	//----- nvinfo : EIATTR_REQNTID
	.align		4
.L_37:
        /*0104*/ 	.byte	0x04, 0x10
        /*0106*/ 	.short	(.L_39 - .L_38)
.L_38:
        /*0108*/ 	.word	0x00000200
        /*010c*/ 	.word	0x00000001
        /*0110*/ 	.word	0x00000001


	//----- nvinfo : EIATTR_CBANK_PARAM_SIZE
	.align		4
.L_39:
        /*0114*/ 	.byte	0x03, 0x19
        /*0116*/ 	.short	0x0050


	//----- nvinfo : EIATTR_PARAM_CBANK
	.align		4
        /*0118*/ 	.byte	0x04, 0x0a
        /*011a*/ 	.short	(.L_41 - .L_40)
	.align		4
.L_40:
        /*011c*/ 	.word	index@(.nv.constant0.matmul_kernel)
        /*0120*/ 	.short	0x0210
        /*0122*/ 	.short	0x0050


	//----- nvinfo : EIATTR_SW_WAR
	.align		4
.L_41:
        /*0124*/ 	.byte	0x04, 0x36
        /*0126*/ 	.short	(.L_43 - .L_42)
.L_42:
        /*0128*/ 	.word	0x00000008
.L_43:


//--------------------- .nv.callgraph             --------------------------
	.section	.nv.callgraph,"",@"SHT_CUDA_CALLGRAPH"
	.align	4
	.sectionentsize	8
	.align		4
        /*0000*/ 	.word	0x00000000
	.align		4
        /*0004*/ 	.word	0xffffffff
	.align		4
        /*0008*/ 	.word	0x00000000
	.align		4
        /*000c*/ 	.word	0xfffffffe
	.align		4
        /*0010*/ 	.word	0x00000000
	.align		4
        /*0014*/ 	.word	0xfffffffd
	.align		4
        /*0018*/ 	.word	0x00000000
	.align		4
        /*001c*/ 	.word	0xfffffffc


//--------------------- .text.matmul_kernel       --------------------------
	.section	.text.matmul_kernel,"ax",@progbits
	.align	128
        .global         matmul_kernel
        .type           matmul_kernel,@function
        .size           matmul_kernel,(.L_x_3 - matmul_kernel)
        .other          matmul_kernel,@"STO_CUDA_ENTRY STV_DEFAULT"
matmul_kernel:
.text.matmul_kernel:
[----:B------:R-:W-:Y:S08]  /*0000*/  LDC R1, c[0x0][0x28] ;  /* 0x00000a00ff017b82 */ /* 0x000ff00000000800 */
[----:B------:R-:W0:Y:S01]  /*0010*/  LDC.64 R10, c[0x0][0x228] ;  /* 0x00008a00ff0a7b82 */ /* 0x000e220000000a00 */
[----:B------:R-:W1:Y:S01]  /*0020*/  S2R R5, SR_CTAID.X ;  /* 0x0000000000057919 */ /* 0x000e620000002500 */
[----:B------:R-:W-:Y:S01]  /*0030*/  UMOV UR4, 0x400 ;  /* 0x0000040000047882 */ /* 0x000fe20000000000 */
[----:B------:R-:W-:Y:S01]  /*0040*/  ULDC.64 UR14, c[0x0][0x208] ;  /* 0x00008200000e7ab9 */ /* 0x000fe20000000a00 */
[----:B------:R-:W-:Y:S01]  /*0050*/  CS2R R56, SRZ ;  /* 0x0000000000387805 */ /* 0x000fe2000001ff00 */
[----:B------:R-:W2:Y:S01]  /*0060*/  S2R R22, SR_TID.X ;  /* 0x0000000000167919 */ /* 0x000ea20000002100 */
[----:B------:R-:W-:-:S02]  /*0070*/  CS2R R58, SRZ ;  /* 0x00000000003a7805 */ /* 0x000fc4000001ff00 */
[----:B------:R-:W-:Y:S01]  /*0080*/  CS2R R60, SRZ ;  /* 0x00000000003c7805 */ /* 0x000fe2000001ff00 */
[----:B------:R-:W3:Y:S01]  /*0090*/  S2UR UR12, SR_CgaCtaId ;  /* 0x00000000000c79c3 */ /* 0x000ee20000008800 */
[----:B------:R-:W-:Y:S02]  /*00a0*/  CS2R R62, SRZ ;  /* 0x00000000003e7805 */ /* 0x000fe4000001ff00 */
[----:B------:R-:W-:Y:S02]  /*00b0*/  CS2R R64, SRZ ;  /* 0x0000000000407805 */ /* 0x000fe4000001ff00 */
[----:B------:R-:W-:Y:S02]  /*00c0*/  CS2R R66, SRZ ;  /* 0x0000000000427805 */ /* 0x000fe4000001ff00 */
[----:B------:R-:W-:Y:S02]  /*00d0*/  CS2R R68, SRZ ;  /* 0x0000000000447805 */ /* 0x000fe4000001ff00 */
[----:B------:R-:W-:-:S02]  /*00e0*/  CS2R R70, SRZ ;  /* 0x0000000000467805 */ /* 0x000fc4000001ff00 */
[----:B------:R-:W-:Y:S02]  /*00f0*/  CS2R R72, SRZ ;  /* 0x0000000000487805 */ /* 0x000fe4000001ff00 */
        /* <DEDUP_REMOVED lines=8> */
[----:B------:R-:W-:Y:S01]  /*0180*/  CS2R R26, SRZ ;  /* 0x00000000001a7805 */ /* 0x000fe2000001ff00 */
[----:B0-----:R-:W-:Y:S01]  /*0190*/  VIADD R0, R11, 0x3f ;  /* 0x0000003f0b007836 */ /* 0x001fe20000000000 */
[----:B------:R-:W-:Y:S02]  /*01a0*/  CS2R R28, SRZ ;  /* 0x00000000001c7805 */ /* 0x000fe4000001ff00 */
[----:B------:R-:W-:-:S02]  /*01b0*/  CS2R R30, SRZ ;  /* 0x00000000001e7805 */ /* 0x000fc4000001ff00 */
[----:B------:R-:W-:Y:S02]  /*01c0*/  CS2R R32, SRZ ;  /* 0x0000000000207805 */ /* 0x000fe4000001ff00 */
[----:B------:R-:W-:Y:S02]  /*01d0*/  CS2R R34, SRZ ;  /* 0x0000000000227805 */ /* 0x000fe4000001ff00 */
[----:B------:R-:W-:Y:S02]  /*01e0*/  SHF.R.S32.HI R3, RZ, 0x1f, R0 ;  /* 0x0000001fff037819 */ /* 0x000fe40000011400 */
[----:B------:R-:W-:Y:S02]  /*01f0*/  CS2R R36, SRZ ;  /* 0x0000000000247805 */ /* 0x000fe4000001ff00 */
[----:B------:R-:W-:Y:S01]  /*0200*/  CS2R R38, SRZ ;  /* 0x0000000000267805 */ /* 0x000fe2000001ff00 */
[----:B---3--:R-:W-:Y:S01]  /*0210*/  ULEA UR12, UR12, UR4, 0x18 ;  /* 0x000000040c0c7291 */ /* 0x008fe2000f8ec03f */
[----:B------:R-:W-:-:S02]  /*0220*/  LEA.HI R3, R3, R0, RZ, 0x6 ;  /* 0x0000000003037211 */ /* 0x000fc400078f30ff */
[----:B------:R-:W-:Y:S02]  /*0230*/  CS2R R40, SRZ ;  /* 0x0000000000287805 */ /* 0x000fe4000001ff00 */
[----:B-1----:R-:W-:Y:S02]  /*0240*/  IABS R8, R5 ;  /* 0x0000000500087213 */ /* 0x002fe40000000000 */
[----:B------:R-:W-:Y:S02]  /*0250*/  CS2R R42, SRZ ;  /* 0x00000000002a7805 */ /* 0x000fe4000001ff00 */
[----:B------:R-:W-:Y:S02]  /*0260*/  SHF.R.S32.HI R3, RZ, 0x6, R3 ;  /* 0x00000006ff037819 */ /* 0x000fe40000011403 */
[----:B------:R-:W-:Y:S02]  /*0270*/  CS2R R44, SRZ ;  /* 0x00000000002c7805 */ /* 0x000fe4000001ff00 */
[----:B--2---:R-:W-:-:S02]  /*0280*/  LOP3.LUT R15, R22, 0x1ff, RZ, 0xc0, !PT ;  /* 0x000001ff160f7812 */ /* 0x004fc400078ec0ff */
[----:B------:R-:W-:Y:S02]  /*0290*/  CS2R R46, SRZ ;  /* 0x00000000002e7805 */ /* 0x000fe4000001ff00 */
[----:B------:R-:W-:Y:S01]  /*02a0*/  CS2R R48, SRZ ;  /* 0x0000000000307805 */ /* 0x000fe2000001ff00 */
[----:B------:R-:W-:Y:S01]  /*02b0*/  IMAD.SHL.U32 R4, R3, 0x8, RZ ;  /* 0x0000000803047824 */ /* 0x000fe200078e00ff */
[----:B------:R-:W-:Y:S02]  /*02c0*/  CS2R R50, SRZ ;  /* 0x0000000000327805 */ /* 0x000fe4000001ff00 */
[----:B------:R-:W-:Y:S02]  /*02d0*/  CS2R R52, SRZ ;  /* 0x0000000000347805 */ /* 0x000fe4000001ff00 */
[----:B------:R-:W-:Y:S02]  /*02e0*/  CS2R R54, SRZ ;  /* 0x0000000000367805 */ /* 0x000fe4000001ff00 */
[----:B------:R-:W-:-:S02]  /*02f0*/  LOP3.LUT R14, R22, 0x1e0, RZ, 0xc0, !PT ;  /* 0x000001e0160e7812 */ /* 0x000fc400078ec0ff */
[-C--:B------:R-:W-:Y:S02]  /*0300*/  IABS R7, R4.reuse ;  /* 0x0000000400077213 */ /* 0x080fe40000000000 */
[----:B------:R-:W-:Y:S02]  /*0310*/  IABS R12, R4 ;  /* 0x00000004000c7213 */ /* 0x000fe40000000000 */
[----:B------:R-:W0:Y:S08]  /*0320*/  I2F.RP R0, R7 ;  /* 0x0000000700007306 */ /* 0x000e300000209400 */
[----:B0-----:R-:W0:Y:S02]  /*0330*/  MUFU.RCP R0, R0 ;  /* 0x0000000000007308 */ /* 0x001e240000001000 */
[----:B0-----:R-:W-:-:S02]  /*0340*/  VIADD R2, R0, 0xffffffe ;  /* 0x0ffffffe00027836 */ /* 0x001fc40000000000 */
[----:B------:R-:W-:-:S04]  /*0350*/  IMAD.MOV R0, RZ, RZ, -R12 ;  /* 0x000000ffff007224 */ /* 0x000fc800078e0a0c */
[----:B------:R0:W1:Y:S02]  /*0360*/  F2I.FTZ.U32.TRUNC.NTZ R3, R2 ;  /* 0x0000000200037305 */ /* 0x000064000021f000 */
[----:B0-----:R-:W-:Y:S02]  /*0370*/  IMAD.MOV.U32 R2, RZ, RZ, RZ ;  /* 0x000000ffff027224 */ /* 0x001fe400078e00ff */
[----:B-1----:R-:W-:-:S04]  /*0380*/  IMAD.MOV R6, RZ, RZ, -R3 ;  /* 0x000000ffff067224 */ /* 0x002fc800078e0a03 */
[----:B------:R-:W-:Y:S02]  /*0390*/  IMAD R9, R6, R7, RZ ;  /* 0x0000000706097224 */ /* 0x000fe400078e02ff */
[----:B------:R-:W-:Y:S02]  /*03a0*/  IMAD.MOV.U32 R6, RZ, RZ, R8 ;  /* 0x000000ffff067224 */ /* 0x000fe400078e0008 */
[----:B------:R-:W-:-:S06]  /*03b0*/  IMAD.HI.U32 R3, R3, R9, R2 ;  /* 0x0000000903037227 */ /* 0x000fcc00078e0002 */
[----:B------:R-:W-:-:S04]  /*03c0*/  IMAD.HI.U32 R3, R3, R6, RZ ;  /* 0x0000000603037227 */ /* 0x000fc800078e00ff */
[----:B------:R-:W-:-:S05]  /*03d0*/  IMAD R0, R3, R0, R6 ;  /* 0x0000000003007224 */ /* 0x000fca00078e0206 */
[----:B------:R-:W-:-:S13]  /*03e0*/  ISETP.GT.U32.AND P1, PT, R7, R0, PT ;  /* 0x000000000700720c */ /* 0x000fda0003f24070 */
[----:B------:R-:W-:Y:S02]  /*03f0*/  @!P1 IMAD.IADD R0, R0, 0x1, -R7 ;  /* 0x0000000100009824 */ /* 0x000fe400078e0a07 */
[----:B------:R-:W-:Y:S01]  /*0400*/  @!P1 VIADD R3, R3, 0x1 ;  /* 0x0000000103039836 */ /* 0x000fe20000000000 */
[----:B------:R-:W-:Y:S02]  /*0410*/  ISETP.NE.AND P1, PT, R4, RZ, PT ;  /* 0x000000ff0400720c */ /* 0x000fe40003f25270 */
[----:B------:R-:W-:Y:S02]  /*0420*/  ISETP.GE.U32.AND P0, PT, R0, R7, PT ;  /* 0x000000070000720c */ /* 0x000fe40003f06070 */
[----:B------:R-:W-:-:S04]  /*0430*/  LOP3.LUT R0, R5, R4, RZ, 0x3c, !PT ;  /* 0x0000000405007212 */ /* 0x000fc800078e3cff */
[----:B------:R-:W-:Y:S01]  /*0440*/  ISETP.GE.AND P2, PT, R0, RZ, PT ;  /* 0x000000ff0000720c */ /* 0x000fe20003f46270 */
[----:B------:R-:W-:-:S06]  /*0450*/  VIADD R0, R10, 0x1ff ;  /* 0x000001ff0a007836 */ /* 0x000fcc0000000000 */
[----:B------:R-:W-:-:S04]  /*0460*/  @P0 VIADD R3, R3, 0x1 ;  /* 0x0000000103030836 */ /* 0x000fc80000000000 */
[----:B------:R-:W-:Y:S01]  /*0470*/  IMAD.MOV.U32 R2, RZ, RZ, R3 ;  /* 0x000000ffff027224 */ /* 0x000fe200078e0003 */
[----:B------:R-:W-:-:S03]  /*0480*/  SHF.R.S32.HI R3, RZ, 0x1f, R0 ;  /* 0x0000001fff037819 */ /* 0x000fc60000011400 */
[----:B------:R-:W-:Y:S01]  /*0490*/  @!P2 IMAD.MOV R2, RZ, RZ, -R2 ;  /* 0x000000ffff02a224 */ /* 0x000fe200078e0a02 */
[----:B------:R-:W-:Y:S02]  /*04a0*/  @!P1 LOP3.LUT R2, RZ, R4, RZ, 0x33, !PT ;  /* 0x00000004ff029212 */ /* 0x000fe400078e33ff */
[----:B------:R-:W-:-:S03]  /*04b0*/  LEA.HI R3, R3, R0, RZ, 0x9 ;  /* 0x0000000003037211 */ /* 0x000fc600078f48ff */
[----:B------:R-:W-:Y:S02]  /*04c0*/  IMAD.SHL.U32 R6, R2, 0x8, RZ ;  /* 0x0000000802067824 */ /* 0x000fe400078e00ff */
[----:B------:R-:W-:-:S03]  /*04d0*/  IMAD.MOV R2, RZ, RZ, -R2 ;  /* 0x000000ffff027224 */ /* 0x000fc600078e0a02 */
[----:B------:R-:W-:Y:S01]  /*04e0*/  LEA.HI.SX32 R3, R3, -R6, 0x17 ;  /* 0x8000000603037211 */ /* 0x000fe200078fbaff */
[----:B------:R-:W-:-:S03]  /*04f0*/  IMAD R4, R4, R2, R5 ;  /* 0x0000000204047224 */ /* 0x000fc600078e0205 */
[----:B------:R-:W-:Y:S02]  /*0500*/  VIMNMX R13, R3, 0x8, PT ;  /* 0x00000008030d7848 */ /* 0x000fe40003fe0100 */
[----:B------:R-:W-:Y:S02]  /*0510*/  IABS R9, R4 ;  /* 0x0000000400097213 */ /* 0x000fe40000000000 */
[----:B------:R-:W-:-:S04]  /*0520*/  IABS R7, R13 ;  /* 0x0000000d00077213 */ /* 0x000fc80000000000 */
[----:B------:R-:W0:Y:S08]  /*0530*/  I2F.RP R0, R7 ;  /* 0x0000000700007306 */ /* 0x000e300000209400 */
[----:B0-----:R-:W0:Y:S02]  /*0540*/  MUFU.RCP R0, R0 ;  /* 0x0000000000007308 */ /* 0x001e240000001000 */
[----:B0-----:R-:W-:-:S06]  /*0550*/  VIADD R3, R0, 0xffffffe ;  /* 0x0ffffffe00037836 */ /* 0x001fcc0000000000 */
[----:B------:R-:W0:Y:S02]  /*0560*/  F2I.FTZ.U32.TRUNC.NTZ R3, R3 ;  /* 0x0000000300037305 */ /* 0x000e24000021f000 */
[----:B0-----:R-:W-:-:S04]  /*0570*/  IMAD.MOV R8, RZ, RZ, -R3 ;  /* 0x000000ffff087224 */ /* 0x001fc800078e0a03 */
[----:B------:R-:W-:Y:S01]  /*0580*/  IMAD.MOV.U32 R2, RZ, RZ, R8 ;  /* 0x000000ffff027224 */ /* 0x000fe200078e0008 */
[----:B------:R-:W-:-:S03]  /*0590*/  IABS R8, R13 ;  /* 0x0000000d00087213 */ /* 0x000fc60000000000 */
[----:B------:R-:W-:Y:S02]  /*05a0*/  IMAD R5, R2, R7, RZ ;  /* 0x0000000702057224 */ /* 0x000fe400078e02ff */
[----:B------:R-:W-:Y:S02]  /*05b0*/  IMAD.MOV.U32 R2, RZ, RZ, RZ ;  /* 0x000000ffff027224 */ /* 0x000fe400078e00ff */
[----:B------:R-:W-:Y:S02]  /*05c0*/  IMAD.MOV R0, RZ, RZ, -R8 ;  /* 0x000000ffff007224 */ /* 0x000fe400078e0a08 */
[----:B------:R-:W-:Y:S02]  /*05d0*/  IMAD.HI.U32 R2, R3, R5, R2 ;  /* 0x0000000503027227 */ /* 0x000fe400078e0002 */
[----:B------:R-:W0:Y:S04]  /*05e0*/  LDC R5, c[0x0][0x230] ;  /* 0x00008c00ff057b82 */ /* 0x000e280000000800 */
[----:B------:R-:W-:-:S04]  /*05f0*/  IMAD.HI.U32 R2, R2, R9, RZ ;  /* 0x0000000902027227 */ /* 0x000fc800078e00ff */
[----:B------:R-:W-:-:S05]  /*0600*/  IMAD R0, R2, R0, R9 ;  /* 0x0000000002007224 */ /* 0x000fca00078e0209 */
[----:B------:R-:W-:Y:S01]  /*0610*/  ISETP.GT.U32.AND P1, PT, R7, R0, PT ;  /* 0x000000000700720c */ /* 0x000fe20003f24070 */
[----:B0-----:R-:W-:-:S12]  /*0620*/  VIADD R5, R5, 0x1f ;  /* 0x0000001f05057836 */ /* 0x001fd80000000000 */
[----:B------:R-:W-:Y:S02]  /*0630*/  @!P1 IMAD.IADD R0, R0, 0x1, -R7 ;  /* 0x0000000100009824 */ /* 0x000fe400078e0a07 */
[----:B------:R-:W-:Y:S01]  /*0640*/  @!P1 VIADD R2, R2, 0x1 ;  /* 0x0000000102029836 */ /* 0x000fe20000000000 */
[----:B------:R-:W-:Y:S02]  /*0650*/  ISETP.NE.AND P1, PT, R13, RZ, PT ;  /* 0x000000ff0d00720c */ /* 0x000fe40003f25270 */
[----:B------:R-:W-:Y:S02]  /*0660*/  ISETP.GE.U32.AND P0, PT, R0, R7, PT ;  /* 0x000000070000720c */ /* 0x000fe40003f06070 */
[----:B------:R-:W-:-:S04]  /*0670*/  LOP3.LUT R0, R4, R13, RZ, 0x3c, !PT ;  /* 0x0000000d04007212 */ /* 0x000fc800078e3cff */
[----:B------:R-:W-:-:S07]  /*0680*/  ISETP.GE.AND P2, PT, R0, RZ, PT ;  /* 0x000000ff0000720c */ /* 0x000fce0003f46270 */
[----:B------:R-:W-:Y:S01]  /*0690*/  @P0 VIADD R2, R2, 0x1 ;  /* 0x0000000102020836 */ /* 0x000fe20000000000 */
[----:B------:R-:W-:-:S05]  /*06a0*/  ISETP.GE.AND P0, PT, R5, 0x20, PT ;  /* 0x000000200500780c */ /* 0x000fca0003f06270 */
[----:B------:R-:W-:Y:S01]  /*06b0*/  @!P2 IMAD.MOV R2, RZ, RZ, -R2 ;  /* 0x000000ffff02a224 */ /* 0x000fe200078e0a02 */
[----:B------:R-:W-:-:S05]  /*06c0*/  @!P1 LOP3.LUT R2, RZ, R13, RZ, 0x33, !PT ;  /* 0x0000000dff029212 */ /* 0x000fca00078e33ff */
[----:B------:R-:W-:Y:S02]  /*06d0*/  IMAD.MOV R0, RZ, RZ, -R2 ;  /* 0x000000ffff007224 */ /* 0x000fe400078e0a02 */
[----:B------:R-:W-:Y:S02]  /*06e0*/  IMAD.SHL.U32 R8, R2, 0x40, RZ ;  /* 0x0000004002087824 */ /* 0x000fe400078e00ff */
[----:B------:R-:W-:-:S04]  /*06f0*/  IMAD R0, R13, R0, R4 ;  /* 0x000000000d007224 */ /* 0x000fc800078e0204 */
[----:B------:R-:W-:-:S04]  /*0700*/  IMAD.IADD R0, R6, 0x1, R0 ;  /* 0x0000000106007824 */ /* 0x000fc800078e0200 */
[----:B------:R-:W-:Y:S01]  /*0710*/  IMAD R120, R0, 0x200, R15 ;  /* 0x0000020000787824 */ /* 0x000fe200078e020f */
[----:B------:R-:W-:Y:S06]  /*0720*/  @!P0 BRA `(.L_x_0) ;  /* 0x0000002000108947 */ /* 0x000fec0003800000 */
[----:B------:R-:W-:Y:S01]  /*0730*/  IABS R18, R10 ;  /* 0x0000000a00127213 */ /* 0x000fe20000000000 */
[----:B------:R-:W0:Y:S01]  /*0740*/  LDC R122, c[0x0][0x23c] ;  /* 0x00008f00ff7a7b82 */ /* 0x000e220000000800 */
[----:B------:R-:W-:Y:S01]  /*0750*/  IABS R13, R11 ;  /* 0x0000000b000d7213 */ /* 0x000fe20000000000 */
[----:B------:R-:W-:Y:S01]  /*0760*/  IMAD.SHL.U32 R100, R22, 0x20, RZ ;  /* 0x0000002016647824 */ /* 0x000fe200078e00ff */
[----:B------:R-:W1:Y:S01]  /*0770*/  I2F.RP R4, R18 ;  /* 0x0000001200047306 */ /* 0x000e620000209400 */
[----:B------:R-:W-:Y:S01]  /*0780*/  IABS R12, R120 ;  /* 0x00000078000c7213 */ /* 0x000fe20000000000 */
[----:B------:R-:W-:Y:S01]  /*0790*/  ULDC UR6, c[0x0][0x234] ;  /* 0x00008d0000067ab9 */ /* 0x000fe20000000800 */
[----:B------:R-:W-:Y:S01]  /*07a0*/  LEA.HI R21, R14, R8, RZ, 0x1b ;  /* 0x000000080e157211 */ /* 0x000fe200078fd8ff */
[----:B------:R-:W-:Y:S01]  /*07b0*/  ULDC.64 UR4, c[0x0][0x218] ;  /* 0x0000860000047ab9 */ /* 0x000fe20000000a00 */
[----:B------:R-:W-:Y:S01]  /*07c0*/  LOP3.LUT R23, R22, 0x1f, RZ, 0xc0, !PT ;  /* 0x0000001f16177812 */ /* 0x000fe200078ec0ff */
[----:B------:R-:W-:Y:S01]  /*07d0*/  ULDC.64 UR8, c[0x0][0x210] ;  /* 0x0000840000087ab9 */ /* 0x000fe20000000a00 */
[----:B------:R-:W-:Y:S01]  /*07e0*/  IABS R15, R21 ;  /* 0x00000015000f7213 */ /* 0x000fe20000000000 */
[----:B------:R-:W2:Y:S01]  /*07f0*/  I2F.RP R0, R13 ;  /* 0x0000000d00007306 */ /* 0x000ea20000209400 */
[C---:B------:R-:W-:Y:S01]  /*0800*/  VIADD R19, R21.reuse, 0x20 ;  /* 0x0000002015137836 */ /* 0x040fe20000000000 */
[C---:B------:R-:W-:Y:S01]  /*0810*/  ISETP.GE.AND P1, PT, R21.reuse, RZ, PT ;  /* 0x000000ff1500720c */ /* 0x040fe20003f26270 */
[C---:B------:R-:W-:Y:S01]  /*0820*/  VIADD R17, R21.reuse, 0x30 ;  /* 0x0000003015117836 */ /* 0x040fe20000000000 */
[----:B------:R-:W-:Y:S01]  /*0830*/  ULDC UR7, c[0x0][0x240] ;  /* 0x0000900000077ab9 */ /* 0x000fe20000000800 */
[----:B------:R-:W-:Y:S01]  /*0840*/  VIADD R20, R21, 0x10 ;  /* 0x0000001015147836 */ /* 0x000fe20000000000 */
[----:B------:R-:W-:-:S02]  /*0850*/  CS2R R56, SRZ ;  /* 0x0000000000387805 */ /* 0x000fc4000001ff00 */
[----:B------:R-:W-:Y:S01]  /*0860*/  CS2R R58, SRZ ;  /* 0x00000000003a7805 */ /* 0x000fe2000001ff00 */
[----:B-1----:R-:W1:Y:S01]  /*0870*/  MUFU.RCP R4, R4 ;  /* 0x0000000400047308 */ /* 0x002e620000001000 */
[----:B------:R-:W-:Y:S02]  /*0880*/  CS2R R60, SRZ ;  /* 0x00000000003c7805 */ /* 0x000fe4000001ff00 */
[----:B------:R-:W-:Y:S02]  /*0890*/  IABS R14, R20 ;  /* 0x00000014000e7213 */ /* 0x000fe40000000000 */
[----:B------:R-:W-:Y:S02]  /*08a0*/  CS2R R62, SRZ ;  /* 0x00000000003e7805 */ /* 0x000fe4000001ff00 */
[----:B------:R-:W-:Y:S02]  /*08b0*/  CS2R R64, SRZ ;  /* 0x0000000000407805 */ /* 0x000fe4000001ff00 */
[----:B------:R-:W-:-:S02]  /*08c0*/  CS2R R66, SRZ ;  /* 0x0000000000427805 */ /* 0x000fc4000001ff00 */
[----:B------:R-:W-:Y:S02]  /*08d0*/  CS2R R68, SRZ ;  /* 0x0000000000447805 */ /* 0x000fe4000001ff00 */
[----:B------:R-:W-:Y:S01]  /*08e0*/  CS2R R70, SRZ ;  /* 0x0000000000467805 */ /* 0x000fe2000001ff00 */
[----:B--2---:R-:W2:Y:S01]  /*08f0*/  MUFU.RCP R0, R0 ;  /* 0x0000000000007308 */ /* 0x004ea20000001000 */
        /* <DEDUP_REMOVED lines=8> */
[----:B-1----:R-:W-:Y:S01]  /*0980*/  VIADD R6, R4, 0xffffffe ;  /* 0x0ffffffe04067836 */ /* 0x002fe20000000000 */
[----:B------:R-:W-:Y:S02]  /*0990*/  CS2R R24, SRZ ;  /* 0x0000000000187805 */ /* 0x000fe4000001ff00 */
[----:B------:R-:W-:-:S02]  /*09a0*/  CS2R R26, SRZ ;  /* 0x00000000001a7805 */ /* 0x000fc4000001ff00 */
[----:B------:R-:W-:Y:S01]  /*09b0*/  CS2R R28, SRZ ;  /* 0x00000000001c7805 */ /* 0x000fe2000001ff00 */
[----:B------:R1:W3:Y:S01]  /*09c0*/  F2I.FTZ.U32.TRUNC.NTZ R7, R6 ;  /* 0x0000000600077305 */ /* 0x0002e2000021f000 */
[----:B------:R-:W-:Y:S02]  /*09d0*/  CS2R R30, SRZ ;  /* 0x00000000001e7805 */ /* 0x000fe4000001ff00 */
[----:B------:R-:W-:Y:S02]  /*09e0*/  CS2R R32, SRZ ;  /* 0x0000000000207805 */ /* 0x000fe4000001ff00 */
[----:B------:R-:W-:Y:S01]  /*09f0*/  CS2R R34, SRZ ;  /* 0x0000000000227805 */ /* 0x000fe2000001ff00 */
[----:B--2---:R-:W-:Y:S01]  /*0a00*/  VIADD R2, R0, 0xffffffe ;  /* 0x0ffffffe00027836 */ /* 0x004fe20000000000 */
[----:B------:R-:W-:Y:S02]  /*0a10*/  CS2R R36, SRZ ;  /* 0x0000000000247805 */ /* 0x000fe4000001ff00 */
[----:B------:R-:W-:-:S02]  /*0a20*/  CS2R R38, SRZ ;  /* 0x0000000000267805 */ /* 0x000fc4000001ff00 */
[----:B------:R-:W-:Y:S01]  /*0a30*/  CS2R R40, SRZ ;  /* 0x0000000000287805 */ /* 0x000fe2000001ff00 */
[----:B------:R2:W4:Y:S01]  /*0a40*/  F2I.FTZ.U32.TRUNC.NTZ R3, R2 ;  /* 0x0000000200037305 */ /* 0x000522000021f000 */
[----:B-1----:R-:W-:Y:S01]  /*0a50*/  IMAD.MOV.U32 R6, RZ, RZ, RZ ;  /* 0x000000ffff067224 */ /* 0x002fe200078e00ff */
[----:B------:R-:W-:Y:S02]  /*0a60*/  CS2R R42, SRZ ;  /* 0x00000000002a7805 */ /* 0x000fe4000001ff00 */
[----:B------:R-:W-:Y:S02]  /*0a70*/  CS2R R44, SRZ ;  /* 0x00000000002c7805 */ /* 0x000fe4000001ff00 */
[----:B------:R-:W-:Y:S02]  /*0a80*/  CS2R R46, SRZ ;  /* 0x00000000002e7805 */ /* 0x000fe4000001ff00 */
[----:B------:R-:W-:Y:S02]  /*0a90*/  CS2R R48, SRZ ;  /* 0x0000000000307805 */ /* 0x000fe4000001ff00 */
[----:B------:R-:W-:Y:S01]  /*0aa0*/  CS2R R50, SRZ ;  /* 0x0000000000327805 */ /* 0x000fe2000001ff00 */
[----:B---3--:R-:W-:Y:S01]  /*0ab0*/  IMAD.MOV R9, RZ, RZ, -R7 ;  /* 0x000000ffff097224 */ /* 0x008fe200078e0a07 */
[----:B------:R-:W-:Y:S01]  /*0ac0*/  CS2R R52, SRZ ;  /* 0x0000000000347805 */ /* 0x000fe2000001ff00 */
[----:B--2---:R-:W-:Y:S01]  /*0ad0*/  IMAD.MOV.U32 R2, RZ, RZ, RZ ;  /* 0x000000ffff027224 */ /* 0x004fe200078e00ff */
[----:B------:R-:W-:Y:S01]  /*0ae0*/  CS2R R54, SRZ ;  /* 0x0000000000367805 */ /* 0x000fe2000001ff00 */
[----:B------:R-:W-:Y:S01]  /*0af0*/  IMAD R9, R9, R18, RZ ;  /* 0x0000001209097224 */ /* 0x000fe200078e02ff */
[----:B------:R-:W-:-:S03]  /*0b00*/  ULDC UR16, c[0x0][0x238] ;  /* 0x00008e0000107ab9 */ /* 0x000fc60000000800 */
[----:B------:R-:W-:Y:S01]  /*0b10*/  IMAD.HI.U32 R7, R7, R9, R6 ;  /* 0x0000000907077227 */ /* 0x000fe200078e0006 */
[----:B------:R-:W-:-:S03]  /*0b20*/  IABS R6, R17 ;  /* 0x0000001100067213 */ /* 0x000fc60000000000 */
[----:B----4-:R-:W-:Y:S02]  /*0b30*/  IMAD.MOV R0, RZ, RZ, -R3 ;  /* 0x000000ffff007224 */ /* 0x010fe400078e0a03 */
[----:B------:R-:W-:-:S04]  /*0b40*/  IMAD.HI.U32 R7, R7, R12, RZ ;  /* 0x0000000c07077227 */ /* 0x000fc800078e00ff */
[----:B------:R-:W-:Y:S02]  /*0b50*/  IMAD R9, R0, R13, RZ ;  /* 0x0000000d00097224 */ /* 0x000fe400078e02ff */
[----:B------:R-:W-:Y:S02]  /*0b60*/  IMAD.MOV R7, RZ, RZ, -R7 ;  /* 0x000000ffff077224 */ /* 0x000fe400078e0a07 */
[----:B------:R-:W-:-:S04]  /*0b70*/  IMAD.HI.U32 R2, R3, R9, R2 ;  /* 0x0000000903027227 */ /* 0x000fc800078e0002 */
[----:B------:R-:W-:Y:S01]  /*0b80*/  IMAD R9, R18, R7, R12 ;  /* 0x0000000712097224 */ /* 0x000fe200078e020c */
[----:B------:R-:W-:Y:S01]  /*0b90*/  IABS R7, R19 ;  /* 0x0000001300077213 */ /* 0x000fe20000000000 */
[----:B------:R-:W-:-:S03]  /*0ba0*/  IMAD.HI.U32 R0, R2, R6, RZ ;  /* 0x0000000602007227 */ /* 0x000fc600078e00ff */
[----:B------:R-:W-:Y:S01]  /*0bb0*/  ISETP.GT.U32.AND P0, PT, R18, R9, PT ;  /* 0x000000091200720c */ /* 0x000fe20003f04070 */
[----:B------:R-:W-:-:S04]  /*0bc0*/  IMAD.HI.U32 R3, R2, R7, RZ ;  /* 0x0000000702037227 */ /* 0x000fc800078e00ff */
[----:B------:R-:W-:-:S04]  /*0bd0*/  IMAD.HI.U32 R4, R2, R14, RZ ;  /* 0x0000000e02047227 */ /* 0x000fc800078e00ff */
[----:B------:R-:W-:Y:S02]  /*0be0*/  IMAD.MOV R12, RZ, RZ, -R3 ;  /* 0x000000ffff0c7224 */ /* 0x000fe400078e0a03 */
[----:B------:R-:W-:-:S04]  /*0bf0*/  IMAD.HI.U32 R2, R2, R15, RZ ;  /* 0x0000000f02027227 */ /* 0x000fc800078e00ff */
[----:B------:R-:W-:Y:S02]  /*0c00*/  IMAD.MOV R0, RZ, RZ, -R0 ;  /* 0x000000ffff007224 */ /* 0x000fe400078e0a00 */
[----:B------:R-:W-:Y:S02]  /*0c10*/  IMAD.MOV R3, RZ, RZ, -R4 ;  /* 0x000000ffff037224 */ /* 0x000fe400078e0a04 */
[C---:B------:R-:W-:Y:S02]  /*0c20*/  IMAD R4, R13.reuse, R12, R7 ;  /* 0x0000000c0d047224 */ /* 0x040fe400078e0207 */
[----:B------:R-:W-:Y:S02]  /*0c30*/  IMAD.MOV R16, RZ, RZ, -R2 ;  /* 0x000000ffff107224 */ /* 0x000fe400078e0a02 */
[C---:B------:R-:W-:Y:S01]  /*0c40*/  IMAD R2, R13.reuse, R0, R6 ;  /* 0x000000000d027224 */ /* 0x040fe200078e0206 */
[C---:B------:R-:W-:Y:S01]  /*0c50*/  ISETP.GT.U32.AND P4, PT, R13.reuse, R4, PT ;  /* 0x000000040d00720c */ /* 0x040fe20003f84070 */
[----:B------:R-:W-:Y:S01]  /*0c60*/  IMAD R6, R13, R3, R14 ;  /* 0x000000030d067224 */ /* 0x000fe200078e020e */
[----:B------:R-:W-:Y:S01]  /*0c70*/  SHF.R.S32.HI R0, RZ, 0x1f, R5 ;  /* 0x0000001fff007819 */ /* 0x000fe20000011405 */
[----:B------:R-:W-:Y:S01]  /*0c80*/  @!P0 IMAD.IADD R9, R9, 0x1, -R18 ;  /* 0x0000000109098824 */ /* 0x000fe200078e0a12 */
[C---:B------:R-:W-:Y:S01]  /*0c90*/  ISETP.GT.U32.AND P3, PT, R13.reuse, R2, PT ;  /* 0x000000020d00720c */ /* 0x040fe20003f64070 */
[C---:B------:R-:W-:Y:S01]  /*0ca0*/  IMAD R7, R13.reuse, R16, R15 ;  /* 0x000000100d077224 */ /* 0x040fe200078e020f */
[----:B------:R-:W-:-:S02]  /*0cb0*/  ISETP.GT.U32.AND P5, PT, R13, R6, PT ;  /* 0x000000060d00720c */ /* 0x000fc40003fa4070 */
[----:B------:R-:W-:Y:S02]  /*0cc0*/  ISETP.GT.U32.AND P0, PT, R18, R9, PT ;  /* 0x000000091200720c */ /* 0x000fe40003f04070 */
[C---:B------:R-:W-:Y:S02]  /*0cd0*/  ISETP.GT.U32.AND P2, PT, R13.reuse, R7, PT ;  /* 0x000000070d00720c */ /* 0x040fe40003f44070 */
[----:B------:R-:W-:Y:S01]  /*0ce0*/  LEA.HI R5, R0, R5, RZ, 0x5 ;  /* 0x0000000500057211 */ /* 0x000fe200078f28ff */
[--C-:B------:R-:W-:Y:S01]  /*0cf0*/  @!P4 IMAD.IADD R4, R4, 0x1, -R13.reuse ;  /* 0x000000010404c824 */ /* 0x100fe200078e0a0d */
[--C-:B------:R-:W-:Y:S02]  /*0d00*/  SHF.R.S32.HI R0, RZ, 0x2, R22.reuse ;  /* 0x00000002ff007819 */ /* 0x100fe40000011416 */
[----:B------:R-:W-:Y:S01]  /*0d10*/  SHF.R.U32.HI R3, RZ, 0x5, R22 ;  /* 0x00000005ff037819 */ /* 0x000fe20000011616 */
[--C-:B------:R-:W-:Y:S01]  /*0d20*/  @!P3 IMAD.IADD R2, R2, 0x1, -R13.reuse ;  /* 0x000000010202b824 */ /* 0x100fe200078e0a0d */
[----:B------:R-:W-:Y:S01]  /*0d30*/  ISETP.NE.AND P3, PT, R10, RZ, PT ;  /* 0x000000ff0a00720c */ /* 0x000fe20003f65270 */
[--C-:B------:R-:W-:Y:S01]  /*0d40*/  @!P5 IMAD.IADD R6, R6, 0x1, -R13.reuse ;  /* 0x000000010606d824 */ /* 0x100fe200078e0a0d */
[----:B------:R-:W-:Y:S01]  /*0d50*/  ISETP.GT.U32.AND P5, PT, R13, R4, PT ;  /* 0x000000040d00720c */ /* 0x000fe20003fa4070 */
[----:B------:R-:W-:Y:S01]  /*0d60*/  @!P0 IMAD.IADD R9, R9, 0x1, -R18 ;  /* 0x0000000109098824 */ /* 0x000fe200078e0a12 */
[----:B------:R-:W-:Y:S01]  /*0d70*/  ISETP.GE.AND P0, PT, R120, RZ, PT ;  /* 0x000000ff7800720c */ /* 0x000fe20003f06270 */
[----:B------:R-:W-:Y:S01]  /*0d80*/  @!P2 IMAD.IADD R7, R7, 0x1, -R13 ;  /* 0x000000010707a824 */ /* 0x000fe200078e0a0d */
[----:B------:R-:W-:-:S02]  /*0d90*/  ISETP.GT.U32.AND P6, PT, R13, R2, PT ;  /* 0x000000020d00720c */ /* 0x000fc40003fc4070 */
[C---:B------:R-:W-:Y:S02]  /*0da0*/  ISETP.GT.U32.AND P2, PT, R13.reuse, R6, PT ;  /* 0x000000060d00720c */ /* 0x040fe40003f44070 */
[----:B------:R-:W-:Y:S02]  /*0db0*/  ISETP.GT.U32.AND P4, PT, R13, R7, PT ;  /* 0x000000070d00720c */ /* 0x000fe40003f84070 */
[----:B------:R-:W-:Y:S02]  /*0dc0*/  SGXT R0, R0, 0x1 ;  /* 0x000000010000781a */ /* 0x000fe40000000200 */
[----:B------:R-:W-:Y:S01]  /*0dd0*/  R2UR UR13, R3 ;  /* 0x00000000030d72ca */ /* 0x000fe200000e0000 */
[----:B------:R-:W-:Y:S01]  /*0de0*/  @!P5 IMAD.IADD R4, R4, 0x1, -R13 ;  /* 0x000000010404d824 */ /* 0x000fe200078e0a0d */
[----:B------:R-:W-:Y:S01]  /*0df0*/  ISETP.GE.AND P5, PT, R20, RZ, PT ;  /* 0x000000ff1400720c */ /* 0x000fe20003fa6270 */
[----:B------:R-:W-:Y:S01]  /*0e00*/  @!P0 IMAD.MOV R9, RZ, RZ, -R9 ;  /* 0x000000ffff098224 */ /* 0x000fe200078e0a09 */
[----:B------:R-:W-:Y:S01]  /*0e10*/  ISETP.GE.AND P0, PT, R17, RZ, PT ;  /* 0x000000ff1100720c */ /* 0x000fe20003f06270 */
[--C-:B------:R-:W-:Y:S01]  /*0e20*/  @!P6 IMAD.IADD R2, R2, 0x1, -R13.reuse ;  /* 0x000000010202e824 */ /* 0x100fe200078e0a0d */
[----:B------:R-:W-:Y:S01]  /*0e30*/  ISETP.GE.AND P6, PT, R19, RZ, PT ;  /* 0x000000ff1300720c */ /* 0x000fe20003fc6270 */
[--C-:B------:R-:W-:Y:S01]  /*0e40*/  @!P2 IMAD.IADD R6, R6, 0x1, -R13.reuse ;  /* 0x000000010606a824 */ /* 0x100fe200078e0a0d */
[----:B------:R-:W-:Y:S01]  /*0e50*/  @!P3 LOP3.LUT R9, RZ, R10, RZ, 0x33, !PT ;  /* 0x0000000aff09b212 */ /* 0x000fe200078e33ff */
[----:B------:R-:W-:Y:S01]  /*0e60*/  @!P4 IMAD.IADD R7, R7, 0x1, -R13 ;  /* 0x000000010707c824 */ /* 0x000fe200078e0a0d */
[----:B------:R-:W1:Y:S01]  /*0e70*/  LDC R10, c[0x0][0x238] ;  /* 0x00008e00ff0a7b82 */ /* 0x000e620000000800 */
[----:B------:R-:W-:Y:S01]  /*0e80*/  LOP3.LUT R3, R0, 0x90, RZ, 0xc0, !PT ;  /* 0x0000009000037812 */ /* 0x000fe200078ec0ff */
[----:B------:R-:W-:Y:S01]  /*0e90*/  IMAD.MOV.U32 R0, RZ, RZ, R6 ;  /* 0x000000ffff007224 */ /* 0x000fe200078e0006 */
[----:B------:R-:W-:Y:S01]  /*0ea0*/  ISETP.NE.AND P2, PT, R11, RZ, PT ;  /* 0x000000ff0b00720c */ /* 0x000fe20003f45270 */
[----:B------:R-:W-:Y:S01]  /*0eb0*/  @!P1 IMAD.MOV R7, RZ, RZ, -R7 ;  /* 0x000000ffff079224 */ /* 0x000fe200078e0a07 */
[----:B------:R-:W-:Y:S01]  /*0ec0*/  LOP3.LUT R11, RZ, R11, RZ, 0x33, !PT ;  /* 0x0000000bff0b7212 */ /* 0x000fe200078e33ff */
[----:B------:R-:W-:Y:S01]  /*0ed0*/  @!P5 IMAD.MOV R0, RZ, RZ, -R0 ;  /* 0x000000ffff00d224 */ /* 0x000fe200078e0a00 */
[----:B------:R-:W-:Y:S01]  /*0ee0*/  LOP3.LUT R100, R3, 0x3f60, R100, 0xf8, !PT ;  /* 0x00003f6003647812 */ /* 0x000fe200078ef864 */
[----:B------:R-:W-:Y:S01]  /*0ef0*/  @!P0 IMAD.MOV R2, RZ, RZ, -R2 ;  /* 0x000000ffff028224 */ /* 0x000fe200078e0a02 */
[C---:B------:R-:W-:Y:S01]  /*0f00*/  SEL R101, R11.reuse, R7, !P2 ;  /* 0x000000070b657207 */ /* 0x040fe20005000000 */
[----:B------:R-:W-:Y:S01]  /*0f10*/  @!P6 IMAD.MOV R4, RZ, RZ, -R4 ;  /* 0x000000ffff04e224 */ /* 0x000fe200078e0a04 */
[----:B------:R-:W-:Y:S01]  /*0f20*/  SEL R104, R11, R0, !P2 ;  /* 0x000000000b687207 */ /* 0x000fe20005000000 */
[----:B0-----:R-:W-:Y:S01]  /*0f30*/  IMAD R3, R23, R122, RZ ;  /* 0x0000007a17037224 */ /* 0x001fe200078e02ff */
[--C-:B------:R-:W-:Y:S01]  /*0f40*/  SHF.R.S32.HI R0, RZ, 0x7, R22.reuse ;  /* 0x00000007ff007819 */ /* 0x100fe20000011416 */
[----:B------:R-:W-:Y:S01]  /*0f50*/  IMAD R9, R9, UR6, RZ ;  /* 0x0000000609097c24 */ /* 0x000fe2000f8e02ff */
[C---:B------:R-:W-:Y:S01]  /*0f60*/  SEL R108, R11.reuse, R2, !P2 ;  /* 0x000000020b6c7207 */ /* 0x040fe20005000000 */
[----:B------:R-:W-:Y:S01]  /*0f70*/  IMAD R104, R104, UR7, RZ ;  /* 0x0000000768687c24 */ /* 0x000fe2000f8e02ff */
[----:B------:R-:W-:Y:S01]  /*0f80*/  SEL R105, R11, R4, !P2 ;  /* 0x000000040b697207 */ /* 0x000fe20005000000 */
[----:B------:R-:W-:Y:S01]  /*0f90*/  IMAD R101, R101, UR7, RZ ;  /* 0x0000000765657c24 */ /* 0x000fe2000f8e02ff */
[----:B------:R-:W-:Y:S01]  /*0fa0*/  SGXT R0, R0, 0x1 ;  /* 0x000000010000781a */ /* 0x000fe20000000200 */
[----:B------:R-:W-:Y:S01]  /*0fb0*/  IMAD R108, R108, UR7, RZ ;  /* 0x000000076c6c7c24 */ /* 0x000fe2000f8e02ff */
[----:B------:R-:W-:Y:S01]  /*0fc0*/  IADD3 R2, P0, R3, UR4, RZ ;  /* 0x0000000403027c10 */ /* 0x000fe2000ff1e0ff */
[----:B------:R-:W-:Y:S01]  /*0fd0*/  UIADD3 UR4, UR12, 0x4000, URZ ;  /* 0x000040000c047890 */ /* 0x000fe2000fffe03f */
[----:B------:R-:W-:Y:S01]  /*0fe0*/  IADD3 R6, P1, R9, UR8, RZ ;  /* 0x0000000809067c10 */ /* 0x000fe2000ff3e0ff */
[----:B------:R-:W-:Y:S01]  /*0ff0*/  IMAD R105, R105, UR7, RZ ;  /* 0x0000000769697c24 */ /* 0x000fe2000f8e02ff */
[----:B------:R-:W-:Y:S01]  /*1000*/  LOP3.LUT R0, R0, 0x90, RZ, 0xc0, !PT ;  /* 0x0000009000007812 */ /* 0x000fe200078ec0ff */
[----:B------:R-:W-:Y:S01]  /*1010*/  USHF.R.U32.HI UR4, URZ, 0x4, UR4 ;  /* 0x000000043f047899 */ /* 0x000fe20008011604 */
[----:B------:R-:W-:Y:S01]  /*1020*/  LEA.HI.X.SX32 R4, R9, UR9, 0x1, P1 ;  /* 0x0000000909047c11 */ /* 0x000fe200088f0eff */
[----:B------:R-:W-:Y:S01]  /*1030*/  ULDC UR6, c[0x0][0x230] ;  /* 0x00008c0000067ab9 */ /* 0x000fe20000000800 */
[----:B------:R-:W-:Y:S01]  /*1040*/  LEA.HI.X.SX32 R3, R3, UR5, 0x1, P0 ;  /* 0x0000000503037c11 */ /* 0x000fe200080f0eff */
[----:B------:R-:W-:Y:S01]  /*1050*/  IMAD.SHL.U32 R122, R122, 0x20, RZ ;  /* 0x000000207a7a7824 */ /* 0x000fe200078e00ff */
[----:B------:R-:W-:Y:S01]  /*1060*/  SHF.R.S32.HI R5, RZ, 0x5, R5 ;  /* 0x00000005ff057819 */ /* 0x000fe20000011405 */
[----:B-1----:R-:W-:Y:S01]  /*1070*/  IMAD.SHL.U32 R121, R10, 0x20, RZ ;  /* 0x000000200a797824 */ /* 0x002fe200078e00ff */
[----:B------:R-:W-:Y:S01]  /*1080*/  LOP3.LUT R0, R0, 0x17f, R22, 0x78, !PT ;  /* 0x0000017f00007812 */ /* 0x000fe200078e7816 */
[----:B------:R-:W-:Y:S01]  /*1090*/  IMAD.SHL.U32 R125, R10, 0x4, RZ ;  /* 0x000000040a7d7824 */ /* 0x000fe200078e00ff */
[----:B------:R-:W-:Y:S01]  /*10a0*/  LOP3.LUT R9, R100, 0x10, RZ, 0x3c, !PT ;  /* 0x0000001064097812 */ /* 0x000fe200078e3cff */
[C---:B------:R-:W-:Y:S01]  /*10b0*/  IMAD R124, R10.reuse, 0x3, RZ ;  /* 0x000000030a7c7824 */ /* 0x040fe200078e02ff */
[----:B------:R-:W-:Y:S01]  /*10c0*/  SHF.R.S32.HI R119, RZ, 0x1f, R108 ;  /* 0x0000001fff777819 */ /* 0x000fe2000001146c */
[----:B------:R-:W-:Y:S01]  /*10d0*/  IMAD.SHL.U32 R123, R10, 0x2, RZ ;  /* 0x000000020a7b7824 */ /* 0x000fe200078e00ff */
[----:B------:R-:W-:Y:S01]  /*10e0*/  SHF.R.S32.HI R118, RZ, 0x1f, R105 ;  /* 0x0000001fff767819 */ /* 0x000fe20000011469 */
[----:B------:R-:W-:Y:S01]  /*10f0*/  IMAD.U32 R7, RZ, RZ, UR6 ;  /* 0x00000006ff077e24 */ /* 0x000fe2000f8e00ff */
[----:B------:R-:W-:Y:S01]  /*1100*/  SHF.R.S32.HI R110, RZ, 0x1f, R104 ;  /* 0x0000001fff6e7819 */ /* 0x000fe20000011468 */
[----:B------:R-:W-:Y:S01]  /*1110*/  USGXT.U32 UR6, UR4, 0xe ;  /* 0x0000000e0406789a */ /* 0x000fe20008000000 */
[----:B------:R-:W-:Y:S01]  /*1120*/  SHF.R.S32.HI R109, RZ, 0x1f, R101 ;  /* 0x0000001fff6d7819 */ /* 0x000fe20000011465 */
[----:B------:R-:W-:-:S10]  /*1130*/  UMOV UR7, 0xc0000010 ;  /* 0xc000001000077882 */ /* 0x000fd40000000000 */
.L_x_1:
[----:B------:R-:W0:Y:S01]  /*1140*/  LDC R97, c[0x0][0x238] ;  /* 0x00008e00ff617b82 */ /* 0x000e220000000800 */
[C---:B------:R-:W-:Y:S02]  /*1150*/  ISETP.GT.AND P1, PT, R7.reuse, 0x1, PT ;  /* 0x000000010700780c */ /* 0x040fe40003f24270 */
[----:B------:R-:W-:Y:S02]  /*1160*/  IADD3 R10, P0, R6, UR16, RZ ;  /* 0x00000010060a7c10 */ /* 0x000fe4000ff1e0ff */
[----:B------:R-:W-:Y:S02]  /*1170*/  ISETP.GT.AND P3, PT, R7, 0x2, PT ;  /* 0x000000020700780c */ /* 0x000fe40003f64270 */
[----:B------:R-:W-:Y:S01]  /*1180*/  PRMT R13, RZ, 0x7610, R13 ;  /* 0x00007610ff0d7816 */ /* 0x000fe2000000000d */
[----:B------:R-:W1:Y:S01]  /*1190*/  LDC R16, c[0x0][0x238] ;  /* 0x00008e00ff107b82 */ /* 0x000e620000000800 */
[----:B------:R-:W-:-:S07]  /*11a0*/  IADD3 R14, P2, R123, R6, RZ ;  /* 0x000000067b0e7210 */ /* 0x000fce0007f5e0ff */
[----:B------:R-:W2:Y:S01]  /*11b0*/  LDC R21, c[0x0][0x238] ;  /* 0x00008e00ff157b82 */ /* 0x000ea20000000800 */
[----:B------:R-:W-:Y:S02]  /*11c0*/  PRMT R93, RZ, 0x7610, R93 ;  /* 0x00007610ff5d7816 */ /* 0x000fe4000000005d */
[----:B0-----:R-:W-:Y:S02]  /*11d0*/  LEA.HI.X.SX32 R11, R97, R4, 0x1, P0 ;  /* 0x00000004610b7211 */ /* 0x001fe400000f0eff */
[----:B------:R-:W-:-:S03]  /*11e0*/  ISETP.GT.AND P0, PT, R7, 0x3, PT ;  /* 0x000000030700780c */ /* 0x000fc60003f04270 */
[----:B------:R0:W3:Y:S01]  /*11f0*/  @P1 LDG.E.U8 R13, desc[UR14][R10.64] ;  /* 0x0000000e0a0d1981 */ /* 0x0000e2000c1e1100 */
[----:B------:R-:W-:Y:S01]  /*1200*/  LEA.HI.X.SX32 R15, R123, R4, 0x1, P2 ;  /* 0x000000047b0f7211 */ /* 0x000fe200010f0eff */
[----:B-1----:R-:W-:Y:S01]  /*1210*/  IMAD R20, R16, 0x5, RZ ;  /* 0x0000000510147824 */ /* 0x002fe200078e02ff */
[----:B------:R-:W-:Y:S02]  /*1220*/  ISETP.GT.AND P2, PT, R7, 0x4, PT ;  /* 0x000000040700780c */ /* 0x000fe40003f44270 */
[----:B------:R-:W-:Y:S01]  /*1230*/  PRMT R92, RZ, 0x7610, R92 ;  /* 0x00007610ff5c7816 */ /* 0x000fe2000000005c */
[----:B------:R1:W4:Y:S01]  /*1240*/  @P3 LDG.E.U8 R93, desc[UR14][R14.64] ;  /* 0x0000000e0e5d3981 */ /* 0x000322000c1e1100 */
[----:B0-----:R-:W-:-:S04]  /*1250*/  IADD3 R10, P1, R124, R6, RZ ;  /* 0x000000067c0a7210 */ /* 0x001fc80007f3e0ff */
[----:B------:R-:W-:Y:S02]  /*1260*/  LEA.HI.X.SX32 R11, R124, R4, 0x1, P1 ;  /* 0x000000047c0b7211 */ /* 0x000fe400008f0eff */
[CC--:B------:R-:W-:Y:S02]  /*1270*/  IADD3 R16, P4, R125.reuse, R6.reuse, RZ ;  /* 0x000000067d107210 */ /* 0x0c0fe40007f9e0ff */
[C---:B-1----:R-:W-:Y:S01]  /*1280*/  IADD3 R14, P3, R20.reuse, R6, RZ ;  /* 0x00000006140e7210 */ /* 0x042fe20007f7e0ff */
[----:B------:R0:W5:Y:S01]  /*1290*/  @P0 LDG.E.U8 R92, desc[UR14][R10.64] ;  /* 0x0000000e0a5c0981 */ /* 0x000162000c1e1100 */
[-C--:B------:R-:W-:Y:S02]  /*12a0*/  LEA.HI.X.SX32 R17, R125, R4.reuse, 0x1, P4 ;  /* 0x000000047d117211 */ /* 0x080fe400020f0eff */
[----:B------:R-:W-:Y:S01]  /*12b0*/  LEA.HI.X.SX32 R15, R20, R4, 0x1, P3 ;  /* 0x00000004140f7211 */ /* 0x000fe200018f0eff */
[----:B--2---:R-:W-:Y:S01]  /*12c0*/  IMAD R20, R21, 0x6, RZ ;  /* 0x0000000615147824 */ /* 0x004fe200078e02ff */
[----:B0-----:R-:W-:-:S06]  /*12d0*/  PRMT R10, RZ, 0x7610, R10 ;  /* 0x00007610ff0a7816 */ /* 0x001fcc000000000a */
[----:B------:R0:W2:Y:S02]  /*12e0*/  @P2 LDG.E.U8 R10, desc[UR14][R16.64] ;  /* 0x0000000e100a2981 */ /* 0x0000a4000c1e1100 */
[----:B0-----:R-:W-:-:S04]  /*12f0*/  IADD3 R16, P4, R20, R6, RZ ;  /* 0x0000000614107210 */ /* 0x001fc80007f9e0ff */
[----:B------:R-:W-:Y:S02]  /*1300*/  LEA.HI.X.SX32 R17, R20, R4, 0x1, P4 ;  /* 0x0000000414117211 */ /* 0x000fe400020f0eff */
[----:B------:R-:W0:Y:S01]  /*1310*/  LDC R20, c[0x0][0x238] ;  /* 0x00008e00ff147b82 */ /* 0x000e220000000800 */
[----:B------:R-:W-:Y:S02]  /*1320*/  ISETP.GT.AND P1, PT, R7, 0x5, PT ;  /* 0x000000050700780c */ /* 0x000fe40003f24270 */
[----:B------:R-:W-:Y:S01]  /*1330*/  PRMT R91, RZ, 0x7610, R91 ;  /* 0x00007610ff5b7816 */ /* 0x000fe2000000005b */
[----:B------:R-:W-:-:S10]  /*1340*/  IMAD R21, R21, 0x7, RZ ;  /* 0x0000000715157824 */ /* 0x000fd400078e02ff */
[----:B------:R1:W3:Y:S01]  /*1350*/  @P1 LDG.E.U8 R91, desc[UR14][R14.64] ;  /* 0x0000000e0e5b1981 */ /* 0x0002e2000c1e1100 */
[C---:B0-----:R-:W-:Y:S01]  /*1360*/  IMAD.SHL.U32 R22, R20.reuse, 0x8, RZ ;  /* 0x0000000814167824 */ /* 0x041fe200078e00ff */
[----:B-1----:R-:W-:Y:S01]  /*1370*/  IADD3 R14, P3, R21, R6, RZ ;  /* 0x00000006150e7210 */ /* 0x002fe20007f7e0ff */
[----:B------:R-:W-:-:S03]  /*1380*/  IMAD R23, R20, 0x9, RZ ;  /* 0x0000000914177824 */ /* 0x000fc600078e02ff */
[C---:B------:R-:W-:Y:S02]  /*1390*/  IADD3 R20, P4, R22.reuse, R6, RZ ;  /* 0x0000000616147210 */ /* 0x040fe40007f9e0ff */
[-C--:B------:R-:W-:Y:S02]  /*13a0*/  LEA.HI.X.SX32 R15, R21, R4.reuse, 0x1, P3 ;  /* 0x00000004150f7211 */ /* 0x080fe400018f0eff */
[----:B------:R-:W-:Y:S02]  /*13b0*/  LEA.HI.X.SX32 R21, R22, R4, 0x1, P4 ;  /* 0x0000000416157211 */ /* 0x000fe400020f0eff */
[----:B------:R-:W0:Y:S01]  /*13c0*/  LDC R22, c[0x0][0x238] ;  /* 0x00008e00ff167b82 */ /* 0x000e220000000800 */
[C---:B------:R-:W-:Y:S02]  /*13d0*/  ISETP.GT.AND P0, PT, R7.reuse, 0x6, PT ;  /* 0x000000060700780c */ /* 0x040fe40003f04270 */
[----:B------:R-:W-:Y:S02]  /*13e0*/  PRMT R18, RZ, 0x7610, R18 ;  /* 0x00007610ff127816 */ /* 0x000fe40000000012 */
[----:B------:R-:W-:-:S09]  /*13f0*/  ISETP.GT.AND P2, PT, R7, 0x7, PT ;  /* 0x000000070700780c */ /* 0x000fd20003f44270 */
[----:B------:R1:W3:Y:S01]  /*1400*/  @P0 LDG.E.U8 R18, desc[UR14][R16.64] ;  /* 0x0000000e10120981 */ /* 0x0002e2000c1e1100 */
[C---:B0-----:R-:W-:Y:S01]  /*1410*/  IMAD R95, R22.reuse, 0xa, RZ ;  /* 0x0000000a165f7824 */ /* 0x041fe200078e02ff */
[----:B-1----:R-:W-:Y:S01]  /*1420*/  IADD3 R16, P3, R23, R6, RZ ;  /* 0x0000000617107210 */ /* 0x002fe20007f7e0ff */
[----:B------:R-:W-:-:S03]  /*1430*/  IMAD R94, R22, 0xb, RZ ;  /* 0x0000000b165e7824 */ /* 0x000fc600078e02ff */
[----:B------:R-:W-:Y:S02]  /*1440*/  IADD3 R22, P4, R95, R6, RZ ;  /* 0x000000065f167210 */ /* 0x000fe40007f9e0ff */
[-C--:B------:R-:W-:Y:S02]  /*1450*/  LEA.HI.X.SX32 R17, R23, R4.reuse, 0x1, P3 ;  /* 0x0000000417117211 */ /* 0x080fe400018f0eff */
[----:B------:R-:W-:Y:S02]  /*1460*/  LEA.HI.X.SX32 R23, R95, R4, 0x1, P4 ;  /* 0x000000045f177211 */ /* 0x000fe400020f0eff */
[----:B------:R-:W0:Y:S01]  /*1470*/  LDC R95, c[0x0][0x238] ;  /* 0x00008e00ff5f7b82 */ /* 0x000e220000000800 */
[----:B------:R-:W-:Y:S02]  /*1480*/  ISETP.GT.AND P1, PT, R7, 0x8, PT ;  /* 0x000000080700780c */ /* 0x000fe40003f24270 */
[----:B------:R-:W-:-:S06]  /*1490*/  PRMT R90, RZ, 0x7610, R90 ;  /* 0x00007610ff5a7816 */ /* 0x000fcc000000005a */
[----:B------:R1:W3:Y:S02]  /*14a0*/  @P2 LDG.E.U8 R90, desc[UR14][R14.64] ;  /* 0x0000000e0e5a2981 */ /* 0x0002e4000c1e1100 */
[----:B-1----:R-:W-:-:S06]  /*14b0*/  PRMT R14, RZ, 0x7610, R14 ;  /* 0x00007610ff0e7816 */ /* 0x002fcc000000000e */
[----:B------:R1:W3:Y:S01]  /*14c0*/  @P1 LDG.E.U8 R14, desc[UR14][R20.64] ;  /* 0x0000000e140e1981 */ /* 0x0002e2000c1e1100 */
[----:B0-----:R-:W-:Y:S01]  /*14d0*/  IMAD R96, R95, 0xd, RZ ;  /* 0x0000000d5f607824 */ /* 0x001fe200078e02ff */
[----:B-1----:R-:W-:-:S04]  /*14e0*/  IADD3 R20, P3, R94, R6, RZ ;  /* 0x000000065e147210 */ /* 0x002fc80007f7e0ff */
[----:B------:R-:W-:Y:S01]  /*14f0*/  LEA.HI.X.SX32 R21, R94, R4, 0x1, P3 ;  /* 0x000000045e157211 */ /* 0x000fe200018f0eff */
[----:B------:R-:W-:Y:S02]  /*1500*/  IMAD R94, R95, 0xc, RZ ;  /* 0x0000000c5f5e7824 */ /* 0x000fe400078e02ff */
[----:B------:R-:W0:Y:S01]  /*1510*/  LDC R95, c[0x0][0x238] ;  /* 0x00008e00ff5f7b82 */ /* 0x000e220000000800 */
[C---:B------:R-:W-:Y:S02]  /*1520*/  ISETP.GT.AND P0, PT, R7.reuse, 0x9, PT ;  /* 0x000000090700780c */ /* 0x040fe40003f04270 */
[----:B------:R-:W-:Y:S02]  /*1530*/  PRMT R89, RZ, 0x7610, R89 ;  /* 0x00007610ff597816 */ /* 0x000fe40000000059 */
[----:B------:R-:W-:Y:S02]  /*1540*/  ISETP.GT.AND P1, PT, R7, 0xb, PT ;  /* 0x0000000b0700780c */ /* 0x000fe40003f24270 */
[----:B------:R-:W-:-:S07]  /*1550*/  IADD3 R94, P4, R94, R6, RZ ;  /* 0x000000065e5e7210 */ /* 0x000fce0007f9e0ff */
[----:B------:R-:W3:Y:S01]  /*1560*/  @P0 LDG.E.U8 R89, desc[UR14][R16.64] ;  /* 0x0000000e10590981 */ /* 0x000ee2000c1e1100 */
[----:B------:R-:W-:Y:S02]  /*1570*/  ISETP.GT.AND P0, PT, R7, 0xc, PT ;  /* 0x0000000c0700780c */ /* 0x000fe40003f04270 */
[----:B------:R-:W-:Y:S02]  /*1580*/  PRMT R11, RZ, 0x7610, R11 ;  /* 0x00007610ff0b7816 */ /* 0x000fe4000000000b */
[----:B------:R-:W-:Y:S01]  /*1590*/  PRMT R88, RZ, 0x7610, R88 ;  /* 0x00007610ff587816 */ /* 0x000fe20000000058 */
[----:B0-----:R-:W-:-:S05]  /*15a0*/  IMAD R95, R95, 0xc, RZ ;  /* 0x0000000c5f5f7824 */ /* 0x001fca00078e02ff */
[----:B------:R0:W3:Y:S01]  /*15b0*/  @P1 LDG.E.U8 R88, desc[UR14][R20.64] ;  /* 0x0000000e14581981 */ /* 0x0000e2000c1e1100 */
[----:B------:R-:W-:Y:S02]  /*15c0*/  LEA.HI.X.SX32 R95, R95, R4, 0x1, P4 ;  /* 0x000000045f5f7211 */ /* 0x000fe400020f0eff */
[----:B------:R-:W-:-:S03]  /*15d0*/  ISETP.GT.AND P2, PT, R7, 0xa, PT ;  /* 0x0000000a0700780c */ /* 0x000fc60003f44270 */
[----:B------:R1:W4:Y:S01]  /*15e0*/  @P0 LDG.E.U8 R11, desc[UR14][R94.64] ;  /* 0x0000000e5e0b0981 */ /* 0x000322000c1e1100 */
[----:B0-----:R-:W-:-:S04]  /*15f0*/  IADD3 R20, P3, R96, R6, RZ ;  /* 0x0000000660147210 */ /* 0x001fc80007f7e0ff */
[----:B------:R-:W-:Y:S02]  /*1600*/  LEA.HI.X.SX32 R21, R96, R4, 0x1, P3 ;  /* 0x0000000460157211 */ /* 0x000fe400018f0eff */
[----:B------:R-:W0:Y:S08]  /*1610*/  LDC R96, c[0x0][0x238] ;  /* 0x00008e00ff607b82 */ /* 0x000e300000000800 */
[----:B-1----:R-:W1:Y:S01]  /*1620*/  LDC R95, c[0x0][0x238] ;  /* 0x00008e00ff5f7b82 */ /* 0x002e620000000800 */
[----:B------:R-:W-:-:S06]  /*1630*/  PRMT R17, RZ, 0x7610, R17 ;  /* 0x00007610ff117816 */ /* 0x000fcc0000000011 */
[----:B------:R5:W3:Y:S01]  /*1640*/  @P2 LDG.E.U8 R17, desc[UR14][R22.64] ;  /* 0x0000000e16112981 */ /* 0x000ae2000c1e1100 */
[----:B------:R-:W-:Y:S02]  /*1650*/  ISETP.GT.AND P2, PT, R7, 0xd, PT ;  /* 0x0000000d0700780c */ /* 0x000fe40003f44270 */
[----:B-----5:R-:W-:-:S11]  /*1660*/  PRMT R23, RZ, 0x7610, R23 ;  /* 0x00007610ff177816 */ /* 0x020fd60000000017 */
[----:B------:R5:W2:Y:S01]  /*1670*/  @P2 LDG.E.U8 R23, desc[UR14][R20.64] ;  /* 0x0000000e14172981 */ /* 0x000aa2000c1e1100 */
[----:B-1----:R-:W-:-:S05]  /*1680*/  IMAD R95, R95, 0xe, RZ ;  /* 0x0000000e5f5f7824 */ /* 0x002fca00078e02ff */
[-C--:B------:R-:W-:Y:S01]  /*1690*/  IADD3 R94, P4, R95, R6.reuse, RZ ;  /* 0x000000065f5e7210 */ /* 0x080fe20007f9e0ff */
[C---:B0-----:R-:W-:Y:S02]  /*16a0*/  IMAD R95, R96.reuse, 0xe, RZ ;  /* 0x0000000e605f7824 */ /* 0x041fe400078e02ff */
[----:B-----5:R-:W-:Y:S02]  /*16b0*/  IMAD R21, R96, 0xf, RZ ;  /* 0x0000000f60157824 */ /* 0x020fe400078e02ff */
[----:B------:R-:W0:Y:S03]  /*16c0*/  LDC R96, c[0x0][0x238] ;  /* 0x00008e00ff607b82 */ /* 0x000e260000000800 */
[----:B------:R-:W-:Y:S02]  /*16d0*/  IADD3 R20, P3, R21, R6, RZ ;  /* 0x0000000615147210 */ /* 0x000fe40007f7e0ff */
[----:B------:R-:W-:Y:S01]  /*16e0*/  ISETP.GT.AND P1, PT, R7, 0xe, PT ;  /* 0x0000000e0700780c */ /* 0x000fe20003f24270 */
[----:B0-----:R-:W-:-:S02]  /*16f0*/  IMAD R21, R96, 0xf, RZ ;  /* 0x0000000f60157824 */ /* 0x001fc400078e02ff */
[----:B------:R-:W0:Y:S01]  /*1700*/  LDC R96, c[0x0][0x238] ;  /* 0x00008e00ff607b82 */ /* 0x000e220000000800 */
[----:B------:R-:W-:Y:S02]  /*1710*/  PRMT R12, RZ, 0x7610, R12 ;  /* 0x00007610ff0c7816 */ /* 0x000fe4000000000c */
[----:B------:R-:W-:-:S07]  /*1720*/  LEA.HI.X.SX32 R95, R95, R4, 0x1, P4 ;  /* 0x000000045f5f7211 */ /* 0x000fce00020f0eff */
[----:B------:R0:W5:Y:S01]  /*1730*/  @P1 LDG.E.U8 R12, desc[UR14][R94.64] ;  /* 0x0000000e5e0c1981 */ /* 0x000162000c1e1100 */
[----:B------:R-:W-:Y:S02]  /*1740*/  ISETP.GT.AND P2, PT, R7, 0x10, PT ;  /* 0x000000100700780c */ /* 0x000fe40003f44270 */
[----:B------:R-:W-:Y:S01]  /*1750*/  PRMT R16, RZ, 0x7610, R16 ;  /* 0x00007610ff107816 */ /* 0x000fe20000000010 */
[----:B0-----:R-:W-:-:S05]  /*1760*/  IMAD.SHL.U32 R95, R96, 0x10, RZ ;  /* 0x00000010605f7824 */ /* 0x001fca00078e00ff */
[----:B------:R-:W-:Y:S01]  /*1770*/  IADD3 R94, P4, R95, R6, RZ ;  /* 0x000000065f5e7210 */ /* 0x000fe20007f9e0ff */
[----:B------:R-:W-:-:S05]  /*1780*/  IMAD.SHL.U32 R95, R97, 0x10, RZ ;  /* 0x00000010615f7824 */ /* 0x000fca00078e00ff */
[----:B------:R-:W-:Y:S01]  /*1790*/  LEA.HI.X.SX32 R95, R95, R4, 0x1, P4 ;  /* 0x000000045f5f7211 */ /* 0x000fe200020f0eff */
[----:B------:R-:W-:Y:S02]  /*17a0*/  IMAD R96, R97, 0x11, RZ ;  /* 0x0000001161607824 */ /* 0x000fe400078e02ff */
[----:B------:R-:W0:Y:S02]  /*17b0*/  LDC R97, c[0x0][0x238] ;  /* 0x00008e00ff617b82 */ /* 0x000e240000000800 */
[----:B------:R1:W4:Y:S06]  /*17c0*/  @P2 LDG.E.U8 R16, desc[UR14][R94.64] ;  /* 0x0000000e5e102981 */ /* 0x00032c000c1e1100 */
[----:B-1----:R-:W1:Y:S01]  /*17d0*/  LDC R95, c[0x0][0x238] ;  /* 0x00008e00ff5f7b82 */ /* 0x002e620000000800 */
[----:B------:R-:W-:-:S02]  /*17e0*/  ISETP.GT.AND P0, PT, R7, 0xf, PT ;  /* 0x0000000f0700780c */ /* 0x000fc40003f04270 */
[----:B------:R-:W-:Y:S02]  /*17f0*/  PRMT R22, RZ, 0x7610, R22 ;  /* 0x00007610ff167816 */ /* 0x000fe40000000016 */
[----:B------:R-:W-:Y:S02]  /*1800*/  ISETP.GT.AND P1, PT, R7, 0x11, PT ;  /* 0x000000110700780c */ /* 0x000fe40003f24270 */
[----:B------:R-:W-:Y:S02]  /*1810*/  LEA.HI.X.SX32 R21, R21, R4, 0x1, P3 ;  /* 0x0000000415157211 */ /* 0x000fe400018f0eff */
[----:B------:R-:W-:Y:S01]  /*1820*/  IADD3 R96, P3, R96, R6, RZ ;  /* 0x0000000660607210 */ /* 0x000fe20007f7e0ff */
[----:B0-----:R-:W-:-:S04]  /*1830*/  IMAD R97, R97, 0x11, RZ ;  /* 0x0000001161617824 */ /* 0x001fc800078e02ff */
[----:B------:R0:W3:Y:S01]  /*1840*/  @P0 LDG.E.U8 R22, desc[UR14][R20.64] ;  /* 0x0000000e14160981 */ /* 0x0000e2000c1e1100 */
[----:B------:R-:W-:Y:S01]  /*1850*/  LEA.HI.X.SX32 R97, R97, R4, 0x1, P3 ;  /* 0x0000000461617211 */ /* 0x000fe200018f0eff */
[----:B-1----:R-:W-:Y:S01]  /*1860*/  IMAD R95, R95, 0x12, RZ ;  /* 0x000000125f5f7824 */ /* 0x002fe200078e02ff */
[----:B0-----:R-:W-:-:S04]  /*1870*/  PRMT R21, RZ, 0x7610, R21 ;  /* 0x00007610ff157816 */ /* 0x001fc80000000015 */
[----:B------:R-:W-:Y:S02]  /*1880*/  IADD3 R94, P4, R95, R6, RZ ;  /* 0x000000065f5e7210 */ /* 0x000fe40007f9e0ff */
[----:B------:R-:W0:Y:S01]  /*1890*/  LDC R95, c[0x0][0x238] ;  /* 0x00008e00ff5f7b82 */ /* 0x000e220000000800 */
[----:B------:R1:W2:Y:S07]  /*18a0*/  @P1 LDG.E.U8 R21, desc[UR14][R96.64] ;  /* 0x0000000e60151981 */ /* 0x0002ae000c1e1100 */
[----:B-1----:R-:W1:Y:S01]  /*18b0*/  LDC R97, c[0x0][0x238] ;  /* 0x00008e00ff617b82 */ /* 0x002e620000000800 */
[----:B------:R-:W-:-:S02]  /*18c0*/  ISETP.GT.AND P0, PT, R7, 0x12, PT ;  /* 0x000000120700780c */ /* 0x000fc40003f04270 */
[----:B------:R-:W-:Y:S01]  /*18d0*/  PRMT R15, RZ, 0x7610, R15 ;  /* 0x00007610ff0f7816 */ /* 0x000fe2000000000f */
[----:B0-----:R-:W-:-:S05]  /*18e0*/  IMAD R95, R95, 0x12, RZ ;  /* 0x000000125f5f7824 */ /* 0x001fca00078e02ff */
[----:B------:R-:W-:-:S05]  /*18f0*/  LEA.HI.X.SX32 R95, R95, R4, 0x1, P4 ;  /* 0x000000045f5f7211 */ /* 0x000fca00020f0eff */
[----:B------:R0:W2:Y:S01]  /*1900*/  @P0 LDG.E.U8 R15, desc[UR14][R94.64] ;  /* 0x0000000e5e0f0981 */ /* 0x0000a2000c1e1100 */
[----:B-1----:R-:W-:-:S05]  /*1910*/  IMAD R97, R97, 0x13, RZ ;  /* 0x0000001361617824 */ /* 0x002fca00078e02ff */
[----:B------:R-:W-:Y:S02]  /*1920*/  IADD3 R96, P3, R97, R6, RZ ;  /* 0x0000000661607210 */ /* 0x000fe40007f7e0ff */
[----:B------:R-:W1:Y:S08]  /*1930*/  LDC R97, c[0x0][0x238] ;  /* 0x00008e00ff617b82 */ /* 0x000e700000000800 */
[----:B0-----:R-:W0:Y:S01]  /*1940*/  LDC R95, c[0x0][0x238] ;  /* 0x00008e00ff5f7b82 */ /* 0x001e220000000800 */
[----:B------:R-:W-:-:S02]  /*1950*/  ISETP.GT.AND P2, PT, R7, 0x13, PT ;  /* 0x000000130700780c */ /* 0x000fc40003f44270 */
[----:B------:R-:W-:Y:S01]  /*1960*/  PRMT R20, RZ, 0x7610, R20 ;  /* 0x00007610ff147816 */ /* 0x000fe20000000014 */
[----:B-1----:R-:W-:Y:S02]  /*1970*/  IMAD R97, R97, 0x13, RZ ;  /* 0x0000001361617824 */ /* 0x002fe400078e02ff */
[----:B0-----:R-:W-:-:S03]  /*1980*/  IMAD R95, R95, 0x14, RZ ;  /* 0x000000145f5f7824 */ /* 0x001fc600078e02ff */
[----:B------:R-:W-:Y:S02]  /*1990*/  LEA.HI.X.SX32 R97, R97, R4, 0x1, P3 ;  /* 0x0000000461617211 */ /* 0x000fe400018f0eff */
[----:B------:R-:W-:-:S03]  /*19a0*/  IADD3 R94, P4, R95, R6, RZ ;  /* 0x000000065f5e7210 */ /* 0x000fc60007f9e0ff */
[----:B------:R0:W2:Y:S01]  /*19b0*/  @P2 LDG.E.U8 R20, desc[UR14][R96.64] ;  /* 0x0000000e60142981 */ /* 0x0000a2000c1e1100 */
[----:B------:R-:W1:Y:S08]  /*19c0*/  LDC R95, c[0x0][0x238] ;  /* 0x00008e00ff5f7b82 */ /* 0x000e700000000800 */
[----:B0-----:R-:W0:Y:S01]  /*19d0*/  LDC R97, c[0x0][0x238] ;  /* 0x00008e00ff617b82 */ /* 0x001e220000000800 */
[----:B------:R-:W-:-:S02]  /*19e0*/  ISETP.GT.AND P1, PT, R7, 0x14, PT ;  /* 0x000000140700780c */ /* 0x000fc40003f24270 */
[----:B------:R-:W-:Y:S01]  /*19f0*/  PRMT R9, RZ, 0x7610, R9 ;  /* 0x00007610ff097816 */ /* 0x000fe20000000009 */
[----:B-1----:R-:W-:-:S05]  /*1a00*/  IMAD R95, R95, 0x14, RZ ;  /* 0x000000145f5f7824 */ /* 0x002fca00078e02ff */
[----:B------:R-:W-:Y:S01]  /*1a10*/  LEA.HI.X.SX32 R95, R95, R4, 0x1, P4 ;  /* 0x000000045f5f7211 */ /* 0x000fe200020f0eff */
[----:B0-----:R-:W-:-:S04]  /*1a20*/  IMAD R97, R97, 0x15, RZ ;  /* 0x0000001561617824 */ /* 0x001fc800078e02ff */
[----:B------:R0:W2:Y:S01]  /*1a30*/  @P1 LDG.E.U8 R9, desc[UR14][R94.64] ;  /* 0x0000000e5e091981 */ /* 0x0000a2000c1e1100 */
        /* <DEDUP_REMOVED lines=75> */
[----:B-1----:R-:W-:-:S02]  /*1ef0*/  IMAD R97, R97, 0x1d, RZ ;  /* 0x0000001d61617824 */ /* 0x002fc400078e02ff */
[----:B0-----:R-:W-:-:S03]  /*1f00*/  IMAD R95, R95, 0x1e, RZ ;  /* 0x0000001e5f5f7824 */ /* 0x001fc600078e02ff */
[----:B------:R-:W-:Y:S02]  /*1f10*/  LEA.HI.X.SX32 R97, R97, R4, 0x1, P0 ;  /* 0x0000000461617211 */ /* 0x000fe400000f0eff */
[----:B------:R-:W-:Y:S02]  /*1f20*/  IADD3 R94, P0, R95, R6, RZ ;  /* 0x000000065f5e7210 */ /* 0x000fe40007f1e0ff */
[----:B------:R-:W0:Y:S01]  /*1f30*/  LDC R95, c[0x0][0x238] ;  /* 0x00008e00ff5f7b82 */ /* 0x000e220000000800 */
[C---:B------:R-:W-:Y:S02]  /*1f40*/  ISETP.GT.AND P1, PT, R7.reuse, 0x1d, PT ;  /* 0x0000001d0700780c */ /* 0x040fe40003f24270 */
[----:B------:R-:W-:Y:S02]  /*1f50*/  PRMT R112, RZ, 0x7610, R112 ;  /* 0x00007610ff707816 */ /* 0x000fe40000000070 */
[----:B------:R-:W-:-:S09]  /*1f60*/  ISETP.GT.AND P2, PT, R7, 0x1e, PT ;  /* 0x0000001e0700780c */ /* 0x000fd20003f44270 */
[----:B------:R1:W2:Y:S01]  /*1f70*/  @P1 LDG.E.U8 R112, desc[UR14][R96.64] ;  /* 0x0000000e60701981 */ /* 0x0002a2000c1e1100 */
[----:B0-----:R-:W-:Y:S01]  /*1f80*/  IMAD R95, R95, 0x1e, RZ ;  /* 0x0000001e5f5f7824 */ /* 0x001fe200078e02ff */
[----:B-1----:R-:W-:-:S04]  /*1f90*/  PRMT R97, RZ, 0x7610, R97 ;  /* 0x00007610ff617816 */ /* 0x002fc80000000061 */
[----:B------:R-:W-:-:S05]  /*1fa0*/  LEA.HI.X.SX32 R95, R95, R4, 0x1, P0 ;  /* 0x000000045f5f7211 */ /* 0x000fca00000f0eff */
[----:B------:R0:W2:Y:S02]  /*1fb0*/  @P2 LDG.E.U8 R97, desc[UR14][R94.64] ;  /* 0x0000000e5e612981 */ /* 0x0000a4000c1e1100 */
[----:B0-----:R-:W0:Y:S02]  /*1fc0*/  LDC R95, c[0x0][0x238] ;  /* 0x00008e00ff5f7b82 */ /* 0x001e240000000800 */
[----:B0-----:R-:W-:-:S05]  /*1fd0*/  IMAD R95, R95, 0x1f, RZ ;  /* 0x0000001f5f5f7824 */ /* 0x001fca00078e02ff */
[----:B------:R-:W-:Y:S02]  /*1fe0*/  IADD3 R94, P1, R95, R6, RZ ;  /* 0x000000065f5e7210 */ /* 0x000fe40007f3e0ff */
[----:B------:R-:W0:Y:S01]  /*1ff0*/  LDC R95, c[0x0][0x238] ;  /* 0x00008e00ff5f7b82 */ /* 0x000e220000000800 */
[C---:B------:R-:W-:Y:S02]  /*2000*/  ISETP.GT.AND P2, PT, R7.reuse, 0x1f, PT ;  /* 0x0000001f0700780c */ /* 0x040fe40003f44270 */
[----:B------:R-:W-:Y:S02]  /*2010*/  ISETP.GT.AND P0, PT, R7, RZ, PT ;  /* 0x000000ff0700720c */ /* 0x000fe40003f04270 */
[----:B------:R-:W-:Y:S02]  /*2020*/  PRMT R114, RZ, 0x7610, R114 ;  /* 0x00007610ff727816 */ /* 0x000fe40000000072 */
[----:B------:R-:W-:Y:S01]  /*2030*/  PRMT R116, RZ, 0x7610, R116 ;  /* 0x00007610ff747816 */ /* 0x000fe20000000074 */
[----:B0-----:R-:W-:-:S05]  /*2040*/  IMAD R95, R95, 0x1f, RZ ;  /* 0x0000001f5f5f7824 */ /* 0x001fca00078e02ff */
[----:B------:R-:W-:-:S05]  /*2050*/  LEA.HI.X.SX32 R95, R95, R4, 0x1, P1 ;  /* 0x000000045f5f7211 */ /* 0x000fca00008f0eff */
[----:B------:R0:W2:Y:S02]  /*2060*/  @P2 LDG.E.U8 R114, desc[UR14][R94.64] ;  /* 0x0000000e5e722981 */ /* 0x0000a4000c1e1100 */
[----:B0-----:R-:W-:Y:S02]  /*2070*/  @P0 IMAD.MOV.U32 R94, RZ, RZ, R6 ;  /* 0x000000ffff5e0224 */ /* 0x001fe400078e0006 */
[----:B------:R-:W-:-:S05]  /*2080*/  @P0 IMAD.MOV.U32 R95, RZ, RZ, R4 ;  /* 0x000000ffff5f0224 */ /* 0x000fca00078e0004 */
[----:B------:R0:W2:Y:S02]  /*2090*/  @P0 LDG.E.U8 R116, desc[UR14][R94.64] ;  /* 0x0000000e5e740981 */ /* 0x0000a4000c1e1100 */
[----:B0-----:R-:W0:Y:S01]  /*20a0*/  S2R R95, SR_TID.X ;  /* 0x00000000005f7919 */ /* 0x001e220000002100 */
[----:B------:R-:W-:Y:S02]  /*20b0*/  IADD3 R94, P0, R105, R2, RZ ;  /* 0x00000002695e7210 */ /* 0x000fe40007f1e0ff */
[----:B------:R-:W-:Y:S02]  /*20c0*/  PRMT R96, RZ, 0x7610, R96 ;  /* 0x00007610ff607816 */ /* 0x000fe40000000060 */
[----:B------:R-:W-:Y:S02]  /*20d0*/  PRMT R113, RZ, 0x7610, R113 ;  /* 0x00007610ff717816 */ /* 0x000fe40000000071 */
[----:B0-----:R-:W-:-:S04]  /*20e0*/  LOP3.LUT R95, R95, 0x1f, RZ, 0xc0, !PT ;  /* 0x0000001f5f5f7812 */ /* 0x001fc800078ec0ff */
[----:B------:R-:W-:Y:S01]  /*20f0*/  ISETP.GE.AND P1, PT, R95, R7, PT ;  /* 0x000000075f00720c */ /* 0x000fe20003f26270 */
[----:B------:R-:W-:Y:S01]  /*2100*/  IMAD.X R95, R118, 0x1, R3, P0 ;  /* 0x00000001765f7824 */ /* 0x000fe200000e0603 */
[----:B------:R-:W-:Y:S01]  /*2110*/  BAR.SYNC.DEFER_BLOCKING 0x0 ;  /* 0x0000000000007b1d */ /* 0x000fe20000010000 */
[----:B------:R-:W-:-:S10]  /*2120*/  PRMT R115, RZ, 0x7610, R115 ;  /* 0x00007610ff737816 */ /* 0x000fd40000000073 */
[----:B------:R0:W2:Y:S02]  /*2130*/  @!P1 LDG.E.U8 R96, desc[UR14][R94.64] ;  /* 0x0000000e5e609981 */ /* 0x0000a4000c1e1100 */
[----:B0-----:R-:W-:-:S05]  /*2140*/  IADD3 R94, P0, R104, R2, RZ ;  /* 0x00000002685e7210 */ /* 0x001fca0007f1e0ff */
[----:B------:R-:W-:-:S05]  /*2150*/  IMAD.X R95, R110, 0x1, R3, P0 ;  /* 0x000000016e5f7824 */ /* 0x000fca00000e0603 */
[----:B------:R0:W2:Y:S02]  /*2160*/  @!P1 LDG.E.U8 R113, desc[UR14][R94.64] ;  /* 0x0000000e5e719981 */ /* 0x0000a4000c1e1100 */
[----:B0-----:R-:W-:-:S05]  /*2170*/  IADD3 R94, P0, R101, R2, RZ ;  /* 0x00000002655e7210 */ /* 0x001fca0007f1e0ff */
[----:B------:R-:W-:-:S05]  /*2180*/  IMAD.X R95, R109, 0x1, R3, P0 ;  /* 0x000000016d5f7824 */ /* 0x000fca00000e0603 */
[----:B------:R0:W2:Y:S01]  /*2190*/  @!P1 LDG.E.U8 R115, desc[UR14][R94.64] ;  /* 0x0000000e5e739981 */ /* 0x0000a2000c1e1100 */
[----:B------:R-:W-:Y:S02]  /*21a0*/  PRMT R117, RZ, 0x7610, R117 ;  /* 0x00007610ff757816 */ /* 0x000fe40000000075 */
[----:B0-----:R-:W-:-:S05]  /*21b0*/  IADD3 R94, P0, R108, R2, RZ ;  /* 0x000000026c5e7210 */ /* 0x001fca0007f1e0ff */
[----:B------:R-:W-:-:S05]  /*21c0*/  IMAD.X R95, R119, 0x1, R3, P0 ;  /* 0x00000001775f7824 */ /* 0x000fca00000e0603 */
[----:B------:R0:W2:Y:S01]  /*21d0*/  @!P1 LDG.E.U8 R117, desc[UR14][R94.64] ;  /* 0x0000000e5e759981 */ /* 0x0000a2000c1e1100 */
[----:B-----5:R-:W-:Y:S02]  /*21e0*/  LOP3.LUT R12, R12, 0xffff, RZ, 0xc0, !PT ;  /* 0x0000ffff0c0c7812 */ /* 0x020fe400078ec0ff */
[----:B---3--:R-:W-:Y:S02]  /*21f0*/  LOP3.LUT R22, R22, 0xffff, RZ, 0xc0, !PT ;  /* 0x0000ffff16167812 */ /* 0x008fe400078ec0ff */
[----:B----4-:R-:W-:Y:S02]  /*2200*/  LOP3.LUT R16, R16, 0xffff, RZ, 0xc0, !PT ;  /* 0x0000ffff10107812 */ /* 0x010fe400078ec0ff */
[----:B--2---:R-:W-:Y:S02]  /*2210*/  LOP3.LUT R21, R21, 0xffff, RZ, 0xc0, !PT ;  /* 0x0000ffff15157812 */ /* 0x004fe400078ec0ff */
[----:B------:R-:W-:Y:S02]  /*2220*/  LOP3.LUT R9, R9, 0xffff, RZ, 0xc0, !PT ;  /* 0x0000ffff09097812 */ /* 0x000fe400078ec0ff */
[----:B------:R-:W-:-:S02]  /*2230*/  LOP3.LUT R19, R19, 0xffff, RZ, 0xc0, !PT ;  /* 0x0000ffff13137812 */ /* 0x000fc400078ec0ff */
[----:B------:R-:W-:Y:S02]  /*2240*/  LOP3.LUT R11, R11, 0xffff, RZ, 0xc0, !PT ;  /* 0x0000ffff0b0b7812 */ /* 0x000fe400078ec0ff */
[----:B------:R-:W-:Y:S02]  /*2250*/  LOP3.LUT R23, R23, 0xffff, RZ, 0xc0, !PT ;  /* 0x0000ffff17177812 */ /* 0x000fe400078ec0ff */
[----:B------:R-:W-:Y:S02]  /*2260*/  LOP3.LUT R93, R93, 0xffff, RZ, 0xc0, !PT ;  /* 0x0000ffff5d5d7812 */ /* 0x000fe400078ec0ff */
[----:B------:R-:W-:Y:S02]  /*2270*/  LOP3.LUT R92, R92, 0xffff, RZ, 0xc0, !PT ;  /* 0x0000ffff5c5c7812 */ /* 0x000fe400078ec0ff */
        /* <DEDUP_REMOVED lines=8> */
[----:B------:R-:W-:Y:S02]  /*2300*/  PRMT R12, R12, 0x3340, R22 ;  /* 0x000033400c0c7816 */ /* 0x000fe40000000016 */
[----:B------:R-:W-:Y:S02]  /*2310*/  PRMT R16, R16, 0x3340, R21 ;  /* 0x0000334010107816 */ /* 0x000fe40000000015 */
[----:B------:R-:W-:Y:S02]  /*2320*/  PRMT R9, R9, 0x3340, R19 ;  /* 0x0000334009097816 */ /* 0x000fe40000000013 */
        /* <DEDUP_REMOVED lines=11> */
[----:B------:R-:W-:Y:S02]  /*23e0*/  PRMT R11, R11, 0x3340, R23 ;  /* 0x000033400b0b7816 */ /* 0x000fe40000000017 */
[----:B------:R-:W-:Y:S02]  /*23f0*/  PRMT R92, R93, 0x3340, R92 ;  /* 0x000033405d5c7816 */ /* 0x000fe4000000005c */
[----:B------:R-:W-:Y:S02]  /*2400*/  PRMT R10, R10, 0x3340, R91 ;  /* 0x000033400a0a7816 */ /* 0x000fe4000000005b */
[----:B------:R-:W-:-:S02]  /*2410*/  PRMT R18, R18, 0x3340, R90 ;  /* 0x0000334012127816 */ /* 0x000fc4000000005a */
[----:B------:R-:W-:Y:S02]  /*2420*/  PRMT R14, R14, 0x3340, R89 ;  /* 0x000033400e0e7816 */ /* 0x000fe40000000059 */
[----:B------:R-:W-:Y:S02]  /*2430*/  LOP3.LUT R21, R97, 0xffff, RZ, 0xc0, !PT ;  /* 0x0000ffff61157812 */ /* 0x000fe400078ec0ff */
[----:B------:R-:W-:Y:S02]  /*2440*/  PRMT R17, R17, 0x3340, R88 ;  /* 0x0000334011117816 */ /* 0x000fe40000000058 */
[----:B------:R-:W-:Y:S02]  /*2450*/  PRMT R20, R15, 0x3340, R20 ;  /* 0x000033400f147816 */ /* 0x000fe40000000014 */
[----:B------:R-:W-:Y:S02]  /*2460*/  PRMT R98, R98, 0x3340, R99 ;  /* 0x0000334062627816 */ /* 0x000fe40000000063 */
[----:B------:R-:W-:-:S02]  /*2470*/  PRMT R102, R102, 0x3340, R103 ;  /* 0x0000334066667816 */ /* 0x000fc40000000067 */
[----:B------:R-:W-:Y:S02]  /*2480*/  PRMT R22, R22, 0x3340, R107 ;  /* 0x0000334016167816 */ /* 0x000fe4000000006b */
[----:B------:R-:W-:Y:S02]  /*2490*/  PRMT R19, R19, 0x3340, R112 ;  /* 0x0000334013137816 */ /* 0x000fe40000000070 */
[----:B------:R-:W-:Y:S02]  /*24a0*/  PRMT R15, R11, 0x5410, R12 ;  /* 0x000054100b0f7816 */ /* 0x000fe4000000000c */
[----:B------:R-:W-:Y:S02]  /*24b0*/  PRMT R14, R14, 0x5410, R17 ;  /* 0x000054100e0e7816 */ /* 0x000fe40000000011 */
[----:B------:R-:W-:Y:S02]  /*24c0*/  PRMT R16, R16, 0x5410, R20 ;  /* 0x0000541010107816 */ /* 0x000fe40000000014 */
[----:B------:R-:W-:-:S02]  /*24d0*/  PRMT R17, R9, 0x5410, R98 ;  /* 0x0000541009117816 */ /* 0x000fc40000000062 */
[----:B0-----:R-:W-:Y:S01]  /*24e0*/  LOP3.LUT R95, R100, 0x10, RZ, 0x3c, !PT ;  /* 0x00000010645f7812 */ /* 0x001fe200078e3cff */
[----:B------:R-:W-:Y:S01]  /*24f0*/  USHF.L.U32 UR4, UR13, 0x5, URZ ;  /* 0x000000050d047899 */ /* 0x000fe2000800063f */
[----:B------:R-:W-:-:S04]  /*2500*/  LOP3.LUT R114, R114, 0xffff, RZ, 0xc0, !PT ;  /* 0x0000ffff72727812 */ /* 0x000fc800078ec0ff */
[----:B------:R-:W-:-:S04]  /*2510*/  PRMT R21, R21, 0x3340, R114 ;  /* 0x0000334015157816 */ /* 0x000fc80000000072 */
[----:B------:R-:W-:Y:S02]  /*2520*/  PRMT R19, R19, 0x5410, R21 ;  /* 0x0000541013137816 */ /* 0x000fe40000000015 */
[----:B------:R-:W-:-:S04]  /*2530*/  LOP3.LUT R116, R116, 0xffff, RZ, 0xc0, !PT ;  /* 0x0000ffff74747812 */ /* 0x000fc800078ec0ff */
[----:B------:R-:W-:Y:S02]  /*2540*/  PRMT R116, R116, 0x3340, R13 ;  /* 0x0000334074747816 */ /* 0x000fe4000000000d */
[----:B------:R-:W-:Y:S02]  /*2550*/  PRMT R13, R10, 0x5410, R18 ;  /* 0x000054100a0d7816 */ /* 0x000fe40000000012 */
[----:B------:R-:W-:Y:S02]  /*2560*/  PRMT R12, R116, 0x5410, R92 ;  /* 0x00005410740c7816 */ /* 0x000fe4000000005c */
[----:B------:R-:W-:-:S03]  /*2570*/  PRMT R18, R102, 0x5410, R22 ;  /* 0x0000541066127816 */ /* 0x000fc60000000016 */
[----:B------:R0:W-:Y:S04]  /*2580*/  STS.128 [R100+UR12], R12 ;  /* 0x0000000c64007988 */ /* 0x0001e80008000c0c */
[----:B------:R0:W-:Y:S01]  /*2590*/  STS.128 [R95+UR12], R16 ;  /* 0x000000105f007988 */ /* 0x0001e20008000c0c */
[----:B------:R-:W-:-:S04]  /*25a0*/  ULOP3.LUT UR4, UR4, 0x180, URZ, 0xc0, !UPT ;  /* 0x0000018004047892 */ /* 0x000fc8000f8ec03f */
[----:B------:R-:W-:Y:S01]  /*25b0*/  ULEA.HI UR4, UR12, UR4, URZ, 0x1c ;  /* 0x000000040c047291 */ /* 0x000fe2000f8fe03f */
[----:B------:R-:W-:-:S03]  /*25c0*/  UMOV UR8, 0xfffffe00 ;  /* 0xfffffe0000087882 */ /* 0x000fc60000000000 */
[----:B------:R-:W-:Y:S01]  /*25d0*/  ULOP3.LUT UR4, UR4, 0x3fff, URZ, 0xc0, !UPT ;  /* 0x00003fff04047892 */ /* 0x000fe2000f8ec03f */
[----:B------:R0:W-:Y:S04]  /*25e0*/  STS.U8 [R0+UR12+0x4400], R96 ;  /* 0x0044006000007988 */ /* 0x0001e8000800000c */
[----:B------:R0:W-:Y:S04]  /*25f0*/  STS.U8 [R0+UR12+0x4200], R113 ;  /* 0x0042007100007988 */ /* 0x0001e8000800000c */
[----:B------:R0:W-:Y:S04]  /*2600*/  STS.U8 [R0+UR12+0x4000], R115 ;  /* 0x0040007300007988 */ /* 0x0001e8000800000c */
[----:B------:R0:W-:Y:S01]  /*2610*/  STS.U8 [R0+UR12+0x4600], R117 ;  /* 0x0046007500007988 */ /* 0x0001e2000800000c */
[----:B------:R1:W-:Y:S06]  /*2620*/  MEMBAR.ALL.CTA ;  /* 0x0000000000007992 */ /* 0x0003ec0000008000 */
[----:B-1----:R-:W1:Y:S01]  /*2630*/  FENCE.VIEW.ASYNC.S ;  /* 0x00000000000073c6 */ /* 0x002e620000000000 */
[----:B------:R-:W-:Y:S01]  /*2640*/  UMOV UR9, 0x3fffffef ;  /* 0x3fffffef00097882 */ /* 0x000fe20000000000 */
[----:B------:R-:W-:Y:S01]  /*2650*/  UMOV UR5, URZ ;  /* 0x0000003f00057c82 */ /* 0x000fe20008000000 */
[----:B-1----:R-:W-:Y:S01]  /*2660*/  BAR.SYNC.DEFER_BLOCKING 0x0 ;  /* 0x0000000000007b1d */ /* 0x002fe20000010000 */
[----:B------:R-:W-:-:S05]  /*2670*/  UIADD3.64 UR8, UR4, -UR8, URZ ;  /* 0x8000000804087297 */ /* 0x000fca000fffe03f */
[----:B------:R-:W-:Y:S01]  /*2680*/  UMOV UR5, 0xc0000010 ;  /* 0xc000001000057882 */ /* 0x000fe20000000000 */
[----:B------:R-:W-:Y:S01]  /*2690*/  UMOV UR10, UR6 ;  /* 0x00000006000a7c82 */ /* 0x000fe20008000000 */
[----:B------:R-:W-:Y:S01]  /*26a0*/  UMOV UR11, UR7 ;  /* 0x00000007000b7c82 */ /* 0x000fe20008000000 */
[----:B------:R-:W-:-:S06]  /*26b0*/  WARPGROUP.ARRIVE ;  /* 0x00000000000079c5 */ /* 0x000fcc0000000000 */
[----:B------:R-:W-:Y:S04]  /*26c0*/  QGMMA.64x64x32.F32.E5M2.E5M2 R56, gdesc[UR4], R56 ;  /* 0x00e00000043879f3 */ /* 0x000fe80008703838 */
[----:B------:R-:W-:Y:S01]  /*26d0*/  QGMMA.64x64x32.F32.E5M2.E5M2 R24, gdesc[UR8], R24, gsb0 ;  /* 0x00e00000081879f3 */ /* 0x000fe20008003818 */
[----:B------:R-:W-:-:S05]  /*26e0*/  VIADD R5, R5, 0xffffffff ;  /* 0xffffffff05057836 */ /* 0x000fca0000000000 */
[----:B------:R-:W-:Y:S02]  /*26f0*/  ISETP.NE.U32.AND P0, PT, R5, RZ, PT ;  /* 0x000000ff0500720c */ /* 0x000fe40003f05070 */
[C---:B------:R-:W-:Y:S02]  /*2700*/  IADD3 R2, P2, R122.reuse, R2, RZ ;  /* 0x000000027a027210 */ /* 0x040fe40007f5e0ff */
[----:B------:R-:W-:Y:S01]  /*2710*/  IADD3 R6, P1, R121, R6, RZ ;  /* 0x0000000679067210 */ /* 0x000fe20007f3e0ff */
[----:B------:R-:W-:Y:S01]  /*2720*/  VIADD R7, R7, 0xffffffe0 ;  /* 0xffffffe007077836 */ /* 0x000fe20000000000 */
[----:B------:R-:W-:Y:S02]  /*2730*/  LEA.HI.X.SX32 R3, R122, R3, 0x1, P2 ;  /* 0x000000037a037211 */ /* 0x000fe400010f0eff */
[----:B------:R-:W-:Y:S01]  /*2740*/  LEA.HI.X.SX32 R4, R121, R4, 0x1, P1 ;  /* 0x0000000479047211 */ /* 0x000fe200008f0eff */
[----:B------:R-:W-:-:S04]  /*2750*/  WARPGROUP.DEPBAR.LE gsb0, 0x0 ;  /* 0x00008000000079c5 */ /* 0x000fc80000010000 */
[----:B0-----:R-:W-:Y:S05]  /*2760*/  @P0 BRA `(.L_x_1) ;  /* 0xffffffe800740947 */ /* 0x001fea000383ffff */
.L_x_0:
[----:B------:R-:W0:Y:S01]  /*2770*/  S2R R9, SR_TID.X ;  /* 0x0000000000097919 */ /* 0x000e220000002100 */
[----:B------:R-:W-:Y:S01]  /*2780*/  F2FP.SATFINITE.E5M2.F32.PACK_AB_MERGE_C R4, R57, R56, RZ ;  /* 0x000000383904723e */ /* 0x000fe200048060ff */
[----:B------:R-:W-:Y:S01]  /*2790*/  ULDC.64 UR6, c[0x0][0x228] ;  /* 0x00008a0000067ab9 */ /* 0x000fe20000000a00 */
[----:B------:R-:W-:Y:S01]  /*27a0*/  F2FP.SATFINITE.E5M2.F32.PACK_AB_MERGE_C R5, R59, R58, RZ ;  /* 0x0000003a3b05723e */ /* 0x000fe200048060ff */
[----:B------:R-:W1:Y:S01]  /*27b0*/  S2R R10, SR_TID.X ;  /* 0x00000000000a7919 */ /* 0x000e620000002100 */
[----:B------:R-:W-:Y:S01]  /*27c0*/  F2FP.SATFINITE.E5M2.F32.PACK_AB_MERGE_C R61, R61, R60, RZ ;  /* 0x0000003c3d3d723e */ /* 0x000fe200048060ff */
[----:B------:R-:W-:Y:S01]  /*27d0*/  ULDC UR4, c[0x0][0x244] ;  /* 0x0000910000047ab9 */ /* 0x000fe20000000800 */
[----:B------:R-:W-:Y:S02]  /*27e0*/  F2FP.SATFINITE.E5M2.F32.PACK_AB_MERGE_C R62, R63, R62, RZ ;  /* 0x0000003e3f3e723e */ /* 0x000fe400048060ff */
[----:B------:R-:W-:Y:S02]  /*27f0*/  F2FP.SATFINITE.E5M2.F32.PACK_AB_MERGE_C R6, R25, R24, RZ ;  /* 0x000000181906723e */ /* 0x000fe400048060ff */
[----:B------:R-:W-:-:S02]  /*2800*/  F2FP.SATFINITE.E5M2.F32.PACK_AB_MERGE_C R7, R27, R26, RZ ;  /* 0x0000001a1b07723e */ /* 0x000fc400048060ff */
[----:B------:R-:W-:Y:S02]  /*2810*/  F2FP.SATFINITE.E5M2.F32.PACK_AB_MERGE_C R29, R29, R28, RZ ;  /* 0x0000001c1d1d723e */ /* 0x000fe400048060ff */
[----:B------:R-:W-:Y:S02]  /*2820*/  F2FP.SATFINITE.E5M2.F32.PACK_AB_MERGE_C R30, R31, R30, RZ ;  /* 0x0000001e1f1e723e */ /* 0x000fe400048060ff */
[----:B------:R-:W-:Y:S02]  /*2830*/  PRMT R4, R4, 0x5410, R61 ;  /* 0x0000541004047816 */ /* 0x000fe4000000003d */
[----:B------:R-:W-:Y:S02]  /*2840*/  PRMT R5, R5, 0x5410, R62 ;  /* 0x0000541005057816 */ /* 0x000fe4000000003e */
[----:B------:R-:W-:Y:S02]  /*2850*/  PRMT R6, R6, 0x5410, R29 ;  /* 0x0000541006067816 */ /* 0x000fe4000000001d */
[----:B------:R-:W-:-:S02]  /*2860*/  PRMT R7, R7, 0x5410, R30 ;  /* 0x0000541007077816 */ /* 0x000fc4000000001e */
[----:B------:R-:W-:Y:S02]  /*2870*/  F2FP.SATFINITE.E5M2.F32.PACK_AB_MERGE_C R66, R67, R66, RZ ;  /* 0x000000424342723e */ /* 0x000fe400048060ff */
[----:B------:R-:W-:Y:S02]  /*2880*/  F2FP.SATFINITE.E5M2.F32.PACK_AB_MERGE_C R71, R71, R70, RZ ;  /* 0x000000464747723e */ /* 0x000fe400048060ff */
[----:B------:R-:W-:Y:S02]  /*2890*/  F2FP.SATFINITE.E5M2.F32.PACK_AB_MERGE_C R64, R65, R64, RZ ;  /* 0x000000404140723e */ /* 0x000fe400048060ff */
[----:B------:R-:W-:Y:S01]  /*28a0*/  F2FP.SATFINITE.E5M2.F32.PACK_AB_MERGE_C R69, R69, R68, RZ ;  /* 0x000000444545723e */ /* 0x000fe200048060ff */
[----:B0-----:R-:W-:Y:S01]  /*28b0*/  IMAD.SHL.U32 R0, R9, 0x10, RZ ;  /* 0x0000001009007824 */ /* 0x001fe200078e00ff */
[----:B------:R-:W-:Y:S01]  /*28c0*/  F2FP.SATFINITE.E5M2.F32.PACK_AB_MERGE_C R32, R33, R32, RZ ;  /* 0x000000202120723e */ /* 0x000fe200048060ff */
[C---:B------:R-:W-:Y:S01]  /*28d0*/  IMAD.SHL.U32 R2, R9.reuse, 0x100, RZ ;  /* 0x0000010009027824 */ /* 0x040fe200078e00ff */
[----:B------:R-:W-:-:S02]  /*28e0*/  LOP3.LUT R9, R9, 0x1ff, RZ, 0xc0, !PT ;  /* 0x000001ff09097812 */ /* 0x000fc400078ec0ff */
[----:B------:R-:W-:Y:S02]  /*28f0*/  LOP3.LUT R0, R0, 0xf0, RZ, 0xc0, !PT ;  /* 0x000000f000007812 */ /* 0x000fe400078ec0ff */
[----:B------:R-:W-:Y:S01]  /*2900*/  LOP3.LUT R3, R2, 0x1000, RZ, 0xc0, !PT ;  /* 0x0000100002037812 */ /* 0x000fe200078ec0ff */
[----:B------:R-:W-:Y:S01]  /*2910*/  VIADD R2, R8, 0x3 ;  /* 0x0000000308027836 */ /* 0x000fe20000000000 */
[----:B-1----:R-:W-:Y:S02]  /*2920*/  LOP3.LUT R10, R10, 0x1e0, RZ, 0xc0, !PT ;  /* 0x000001e00a0a7812 */ /* 0x002fe400078ec0ff */
[----:B------:R-:W-:Y:S02]  /*2930*/  IADD3 R0, R3, UR12, R0 ;  /* 0x0000000c03007c10 */ /* 0x000fe4000fffe000 */
[----:B------:R-:W-:Y:S01]  /*2940*/  LEA R3, R9, UR12, 0x4 ;  /* 0x0000000c09037c11 */ /* 0x000fe2000f8e20ff */
[----:B------:R-:W-:Y:S01]  /*2950*/  BAR.SYNC.DEFER_BLOCKING 0x0 ;  /* 0x0000000000007b1d */ /* 0x000fe20000010000 */
[----:B------:R-:W-:Y:S01]  /*2960*/  F2FP.SATFINITE.E5M2.F32.PACK_AB_MERGE_C R34, R35, R34, RZ ;  /* 0x000000222322723e */ /* 0x000fe200048060ff */
[----:B------:R-:W-:Y:S01]  /*2970*/  IMAD R22, R10, 0x8, R0 ;  /* 0x000000080a167824 */ /* 0x000fe200078e0200 */
[----:B------:R-:W-:Y:S01]  /*2980*/  F2FP.SATFINITE.E5M2.F32.PACK_AB_MERGE_C R37, R37, R36, RZ ;  /* 0x000000242525723e */ /* 0x000fe200048060ff */
[C---:B------:R-:W-:Y:S01]  /*2990*/  VIADD R0, R8.reuse, 0x4 ;  /* 0x0000000408007836 */ /* 0x040fe20000000000 */
[----:B------:R-:W-:Y:S01]  /*29a0*/  F2FP.SATFINITE.E5M2.F32.PACK_AB_MERGE_C R39, R39, R38, RZ ;  /* 0x000000262727723e */ /* 0x000fe200048060ff */
[----:B------:R-:W-:Y:S01]  /*29b0*/  VIADD R10, R8, 0x1 ;  /* 0x00000001080a7836 */ /* 0x000fe20000000000 */
[----:B------:R-:W-:Y:S01]  /*29c0*/  PRMT R65, R66, 0x5410, R71 ;  /* 0x0000541042417816 */ /* 0x000fe20000000047 */
[----:B------:R-:W-:Y:S01]  /*29d0*/  VIADD R9, R8, 0x2 ;  /* 0x0000000208097836 */ /* 0x000fe20000000000 */
[----:B------:R-:W-:-:S02]  /*29e0*/  PRMT R64, R64, 0x5410, R69 ;  /* 0x0000541040407816 */ /* 0x000fc40000000045 */
[----:B------:R-:W-:Y:S02]  /*29f0*/  PRMT R66, R32, 0x5410, R37 ;  /* 0x0000541020427816 */ /* 0x000fe40000000025 */
[----:B------:R-:W-:Y:S02]  /*2a00*/  PRMT R67, R34, 0x5410, R39 ;  /* 0x0000541022437816 */ /* 0x000fe40000000027 */
[----:B------:R-:W-:Y:S02]  /*2a10*/  F2FP.SATFINITE.E5M2.F32.PACK_AB_MERGE_C R74, R75, R74, RZ ;  /* 0x0000004a4b4a723e */ /* 0x000fe400048060ff */
[----:B------:R-:W-:Y:S02]  /*2a20*/  F2FP.SATFINITE.E5M2.F32.PACK_AB_MERGE_C R79, R79, R78, RZ ;  /* 0x0000004e4f4f723e */ /* 0x000fe400048060ff */
[----:B------:R-:W-:Y:S02]  /*2a30*/  F2FP.SATFINITE.E5M2.F32.PACK_AB_MERGE_C R72, R73, R72, RZ ;  /* 0x000000484948723e */ /* 0x000fe400048060ff */
[----:B------:R-:W-:-:S02]  /*2a40*/  F2FP.SATFINITE.E5M2.F32.PACK_AB_MERGE_C R77, R77, R76, RZ ;  /* 0x0000004c4d4d723e */ /* 0x000fc400048060ff */
[----:B------:R-:W-:Y:S01]  /*2a50*/  F2FP.SATFINITE.E5M2.F32.PACK_AB_MERGE_C R40, R41, R40, RZ ;  /* 0x000000282928723e */ /* 0x000fe200048060ff */
[----:B------:R0:W-:Y:S01]  /*2a60*/  STSM.16.M88.4 [R22], R4 ;  /* 0x0000000416007844 */ /* 0x0001e20000000200 */
[----:B------:R-:W-:Y:S02]  /*2a70*/  F2FP.SATFINITE.E5M2.F32.PACK_AB_MERGE_C R42, R43, R42, RZ ;  /* 0x0000002a2b2a723e */ /* 0x000fe400048060ff */
[----:B------:R-:W-:Y:S01]  /*2a80*/  F2FP.SATFINITE.E5M2.F32.PACK_AB_MERGE_C R45, R45, R44, RZ ;  /* 0x0000002c2d2d723e */ /* 0x000fe200048060ff */
[----:B------:R-:W-:Y:S01]  /*2a90*/  BAR.SYNC.DEFER_BLOCKING 0x0 ;  /* 0x0000000000007b1d */ /* 0x000fe20000010000 */
[----:B------:R-:W-:Y:S02]  /*2aa0*/  F2FP.SATFINITE.E5M2.F32.PACK_AB_MERGE_C R47, R47, R46, RZ ;  /* 0x0000002e2f2f723e */ /* 0x000fe400048060ff */
[----:B------:R-:W-:Y:S02]  /*2ab0*/  PRMT R73, R74, 0x5410, R79 ;  /* 0x000054104a497816 */ /* 0x000fe4000000004f */
[----:B------:R-:W-:-:S02]  /*2ac0*/  PRMT R72, R72, 0x5410, R77 ;  /* 0x0000541048487816 */ /* 0x000fc4000000004d */
[----:B------:R-:W-:Y:S02]  /*2ad0*/  PRMT R74, R40, 0x5410, R45 ;  /* 0x00005410284a7816 */ /* 0x000fe4000000002d */
[----:B------:R-:W-:Y:S02]  /*2ae0*/  PRMT R75, R42, 0x5410, R47 ;  /* 0x000054102a4b7816 */ /* 0x000fe4000000002f */
[----:B------:R-:W-:Y:S01]  /*2af0*/  ISETP.GE.AND P0, PT, R120, UR6, PT ;  /* 0x0000000678007c0c */ /* 0x000fe2000bf06270 */
[----:B------:R-:W-:Y:S01]  /*2b00*/  ULDC UR6, c[0x0][0x248] ;  /* 0x0000920000067ab9 */ /* 0x000fe20000000800 */
[----:B------:R-:W-:Y:S01]  /*2b10*/  F2FP.SATFINITE.E5M2.F32.PACK_AB_MERGE_C R82, R83, R82, RZ ;  /* 0x000000525352723e */ /* 0x000fe200048060ff */
[----:B0-----:R-:W-:Y:S01]  /*2b20*/  IMAD R5, R8, UR6, RZ ;  /* 0x0000000608057c24 */ /* 0x001fe2000f8e02ff */
[----:B------:R-:W-:Y:S01]  /*2b30*/  ISETP.LT.AND P4, PT, R0, UR7, !P0 ;  /* 0x0000000700007c0c */ /* 0x000fe2000c781270 */
[----:B------:R-:W-:Y:S01]  /*2b40*/  IMAD R0, R120, UR4, RZ ;  /* 0x0000000478007c24 */ /* 0x000fe2000f8e02ff */
[----:B------:R-:W-:Y:S01]  /*2b50*/  ULDC.64 UR4, c[0x0][0x220] ;  /* 0x0000880000047ab9 */ /* 0x000fe20000000a00 */
[----:B------:R-:W-:Y:S01]  /*2b60*/  ISETP.LT.AND P5, PT, R2, UR7, !P0 ;  /* 0x0000000702007c0c */ /* 0x000fe2000c7a1270 */
[----:B------:R-:W-:Y:S01]  /*2b70*/  VIADD R23, R5, UR6 ;  /* 0x0000000605177c36 */ /* 0x000fe20008000000 */
[----:B------:R-:W-:-:S02]  /*2b80*/  ISETP.LT.AND P2, PT, R10, UR7, !P0 ;  /* 0x000000070a007c0c */ /* 0x000fc4000c741270 */
[C---:B------:R-:W-:Y:S01]  /*2b90*/  IADD3 R2, P3, R0.reuse, UR4, RZ ;  /* 0x0000000400027c10 */ /* 0x040fe2000ff7e0ff */
[----:B------:R-:W0:Y:S01]  /*2ba0*/  LDS.128 R16, [R3] ;  /* 0x0000000003107984 */ /* 0x000e220000000c00 */
[----:B------:R-:W-:Y:S02]  /*2bb0*/  F2FP.SATFINITE.E5M2.F32.PACK_AB_MERGE_C R87, R87, R86, RZ ;  /* 0x000000565757723e */ /* 0x000fe400048060ff */
[----:B------:R-:W-:Y:S01]  /*2bc0*/  LEA.HI.X.SX32 R0, R0, UR5, 0x1, P3 ;  /* 0x0000000500007c11 */ /* 0x000fe200098f0eff */
[----:B------:R-:W-:Y:S01]  /*2bd0*/  BAR.SYNC.DEFER_BLOCKING 0x0 ;  /* 0x0000000000007b1d */ /* 0x000fe20000010000 */
[----:B------:R-:W-:Y:S02]  /*2be0*/  IADD3 R10, P6, R5, R2, RZ ;  /* 0x00000002050a7210 */ /* 0x000fe40007fde0ff */
[----:B------:R-:W-:Y:S02]  /*2bf0*/  F2FP.SATFINITE.E5M2.F32.PACK_AB_MERGE_C R80, R81, R80, RZ ;  /* 0x000000505150723e */ /* 0x000fe400048060ff */
[----:B------:R-:W-:-:S02]  /*2c00*/  LEA.HI.X.SX32 R11, R5, R0, 0x1, P6 ;  /* 0x00000000050b7211 */ /* 0x000fc400030f0eff */
[----:B------:R-:W-:Y:S02]  /*2c10*/  F2FP.SATFINITE.E5M2.F32.PACK_AB_MERGE_C R85, R85, R84, RZ ;  /* 0x000000545555723e */ /* 0x000fe400048060ff */
[----:B------:R-:W-:Y:S02]  /*2c20*/  F2FP.SATFINITE.E5M2.F32.PACK_AB_MERGE_C R48, R49, R48, RZ ;  /* 0x000000303130723e */ /* 0x000fe400048060ff */
[----:B------:R-:W-:Y:S02]  /*2c30*/  F2FP.SATFINITE.E5M2.F32.PACK_AB_MERGE_C R50, R51, R50, RZ ;  /* 0x000000323332723e */ /* 0x000fe400048060ff */
[----:B------:R-:W-:Y:S02]  /*2c40*/  F2FP.SATFINITE.E5M2.F32.PACK_AB_MERGE_C R53, R53, R52, RZ ;  /* 0x000000343535723e */ /* 0x000fe400048060ff */
[----:B------:R-:W-:Y:S02]  /*2c50*/  F2FP.SATFINITE.E5M2.F32.PACK_AB_MERGE_C R55, R55, R54, RZ ;  /* 0x000000363737723e */ /* 0x000fe400048060ff */
[----:B------:R-:W-:-:S02]  /*2c60*/  PRMT R81, R82, 0x5410, R87 ;  /* 0x0000541052517816 */ /* 0x000fc40000000057 */
[----:B------:R-:W-:Y:S02]  /*2c70*/  PRMT R80, R80, 0x5410, R85 ;  /* 0x0000541050507816 */ /* 0x000fe40000000055 */
[----:B------:R-:W-:Y:S02]  /*2c80*/  PRMT R82, R48, 0x5410, R53 ;  /* 0x0000541030527816 */ /* 0x000fe40000000035 */
[----:B------:R-:W-:Y:S01]  /*2c90*/  PRMT R83, R50, 0x5410, R55 ;  /* 0x0000541032537816 */ /* 0x000fe20000000037 */
[----:B------:R-:W-:Y:S01]  /*2ca0*/  STSM.16.M88.4 [R22], R64 ;  /* 0x0000004016007844 */ /* 0x000fe20000000200 */
[C---:B------:R-:W-:Y:S02]  /*2cb0*/  IADD3 R20, P6, R23.reuse, R2, RZ ;  /* 0x0000000217147210 */ /* 0x040fe40007fde0ff */
[C---:B------:R-:W-:Y:S01]  /*2cc0*/  ISETP.LT.AND P3, PT, R8.reuse, UR7, !P0 ;  /* 0x0000000708007c0c */ /* 0x040fe2000c761270 */
[----:B------:R-:W-:Y:S01]  /*2cd0*/  BAR.SYNC.DEFER_BLOCKING 0x0 ;  /* 0x0000000000007b1d */ /* 0x000fe20000010000 */
[C---:B------:R-:W-:Y:S01]  /*2ce0*/  LEA.HI.X.SX32 R21, R23.reuse, R0, 0x1, P6 ;  /* 0x0000000017157211 */ /* 0x040fe200030f0eff */
[----:B------:R-:W-:Y:S01]  /*2cf0*/  VIADD R23, R23, UR6 ;  /* 0x0000000617177c36 */ /* 0x000fe20008000000 */
[----:B------:R-:W-:Y:S01]  /*2d00*/  ISETP.LT.AND P1, PT, R9, UR7, !P0 ;  /* 0x0000000709007c0c */ /* 0x000fe2000c721270 */
[----:B------:R-:W-:-:S02]  /*2d10*/  VIADD R9, R8, 0x5 ;  /* 0x0000000508097836 */ /* 0x000fc40000000000 */
[----:B------:R-:W-:Y:S01]  /*2d20*/  VIADD R25, R23, UR6 ;  /* 0x0000000617197c36 */ /* 0x000fe20008000000 */
[C---:B0-----:R-:W-:Y:S02]  /*2d30*/  PRMT R27, R16.reuse, 0x7770, RZ ;  /* 0x00007770101b7816 */ /* 0x041fe400000000ff */
[----:B------:R-:W-:Y:S02]  /*2d40*/  PRMT R29, R16, 0x7771, RZ ;  /* 0x00007771101d7816 */ /* 0x000fe400000000ff */
[C---:B------:R-:W-:Y:S02]  /*2d50*/  PRMT R33, R17.reuse, 0x7770, RZ ;  /* 0x0000777011217816 */ /* 0x040fe400000000ff */
[----:B------:R-:W-:Y:S02]  /*2d60*/  PRMT R31, R17, 0x7771, RZ ;  /* 0x00007771111f7816 */ /* 0x000fe400000000ff */
[----:B------:R-:W-:Y:S01]  /*2d70*/  PRMT R35, R18, 0x7771, RZ ;  /* 0x0000777112237816 */ /* 0x000fe200000000ff */
[----:B------:R-:W0:Y:S01]  /*2d80*/  LDS.128 R12, [R3] ;  /* 0x00000000030c7984 */ /* 0x000e220000000c00 */
[----:B------:R-:W-:Y:S06]  /*2d90*/  BAR.SYNC.DEFER_BLOCKING 0x0 ;  /* 0x0000000000007b1d */ /* 0x000fec0000010000 */
[----:B------:R-:W-:Y:S02]  /*2da0*/  STSM.16.M88.4 [R22], R72 ;  /* 0x0000004816007844 */ /* 0x000fe40000000200 */
[----:B------:R-:W-:Y:S06]  /*2db0*/  BAR.SYNC.DEFER_BLOCKING 0x0 ;  /* 0x0000000000007b1d */ /* 0x000fec0000010000 */
[----:B------:R-:W1:Y:S02]  /*2dc0*/  LDS.128 R4, [R3] ;  /* 0x0000000003047984 */ /* 0x000e640000000c00 */
[----:B------:R-:W-:Y:S06]  /*2dd0*/  BAR.SYNC.DEFER_BLOCKING 0x0 ;  /* 0x0000000000007b1d */ /* 0x000fec0000010000 */
[----:B------:R2:W-:Y:S02]  /*2de0*/  STSM.16.M88.4 [R22], R80 ;  /* 0x0000005016007844 */ /* 0x0005e40000000200 */
[----:B------:R-:W-:Y:S01]  /*2df0*/  BAR.SYNC.DEFER_BLOCKING 0x0 ;  /* 0x0000000000007b1d */ /* 0x000fe20000010000 */
[----:B--2---:R-:W-:-:S04]  /*2e00*/  IADD3 R22, P6, R23, R2, RZ ;  /* 0x0000000217167210 */ /* 0x004fc80007fde0ff */
[----:B------:R-:W-:Y:S01]  /*2e10*/  LEA.HI.X.SX32 R23, R23, R0, 0x1, P6 ;  /* 0x0000000017177211 */ /* 0x000fe200030f0eff */
[----:B------:R2:W-:Y:S01]  /*2e20*/  @P3 STG.E.U8 desc[UR14][R10.64], R27 ;  /* 0x0000001b0a003986 */ /* 0x0005e2000c10110e */
[----:B------:R-:W-:Y:S01]  /*2e30*/  ISETP.LT.AND P3, PT, R9, UR7, !P0 ;  /* 0x0000000709007c0c */ /* 0x000fe2000c761270 */
[C---:B------:R-:W-:Y:S02]  /*2e40*/  VIADD R9, R8.reuse, 0x6 ;  /* 0x0000000608097836 */ /* 0x040fe40000000000 */
[----:B------:R3:W-:Y:S03]  /*2e50*/  @P2 STG.E.U8 desc[UR14][R20.64], R29 ;  /* 0x0000001d14002986 */ /* 0x0007e6000c10110e */
[----:B------:R-:W-:Y:S01]  /*2e60*/  ISETP.LT.AND P2, PT, R9, UR7, !P0 ;  /* 0x0000000709007c0c */ /* 0x000fe2000c741270 */
[----:B------:R4:W-:Y:S01]  /*2e70*/  @P1 STG.E.U8 desc[UR14][R22.64], R33 ;  /* 0x0000002116001986 */ /* 0x0009e2000c10110e */
[----:B------:R-:W-:Y:S01]  /*2e80*/  VIADD R9, R8, 0x7 ;  /* 0x0000000708097836 */ /* 0x000fe20000000000 */
[C---:B--2---:R-:W-:Y:S01]  /*2e90*/  IADD3 R10, P6, R25.reuse, R2, RZ ;  /* 0x00000002190a7210 */ /* 0x044fe20007fde0ff */
[----:B------:R-:W-:-:S03]  /*2ea0*/  VIADD R27, R25, UR6 ;  /* 0x00000006191b7c36 */ /* 0x000fc60008000000 */
[----:B------:R-:W-:Y:S01]  /*2eb0*/  ISETP.LT.AND P1, PT, R9, UR7, !P0 ;  /* 0x0000000709007c0c */ /* 0x000fe2000c721270 */
[----:B------:R-:W-:Y:S01]  /*2ec0*/  VIADD R9, R8, 0x8 ;  /* 0x0000000808097836 */ /* 0x000fe20000000000 */
[----:B------:R-:W-:Y:S01]  /*2ed0*/  LEA.HI.X.SX32 R11, R25, R0, 0x1, P6 ;  /* 0x00000000190b7211 */ /* 0x000fe200030f0eff */
[C---:B---3--:R-:W-:Y:S01]  /*2ee0*/  VIADD R29, R27.reuse, UR6 ;  /* 0x000000061b1d7c36 */ /* 0x048fe20008000000 */
[----:B------:R-:W-:Y:S02]  /*2ef0*/  IADD3 R20, P6, R27, R2, RZ ;  /* 0x000000021b147210 */ /* 0x000fe40007fde0ff */
[----:B----4-:R-:W-:Y:S01]  /*2f00*/  PRMT R33, R19, 0x7771, RZ ;  /* 0x0000777113217816 */ /* 0x010fe200000000ff */
[----:B------:R2:W-:Y:S01]  /*2f10*/  @P5 STG.E.U8 desc[UR14][R10.64], R31 ;  /* 0x0000001f0a005986 */ /* 0x0005e2000c10110e */
[----:B------:R-:W-:Y:S02]  /*2f20*/  LEA.HI.X.SX32 R21, R27, R0, 0x1, P6 ;  /* 0x000000001b157211 */ /* 0x000fe400030f0eff */
[----:B------:R-:W-:-:S02]  /*2f30*/  IADD3 R24, P6, R29, R2, RZ ;  /* 0x000000021d187210 */ /* 0x000fc40007fde0ff */
[----:B------:R-:W-:Y:S02]  /*2f40*/  PRMT R27, R18, 0x7770, RZ ;  /* 0x00007770121b7816 */ /* 0x000fe400000000ff */
[C---:B------:R-:W-:Y:S01]  /*2f50*/  LEA.HI.X.SX32 R25, R29.reuse, R0, 0x1, P6 ;  /* 0x000000001d197211 */ /* 0x040fe200030f0eff */
[----:B------:R-:W-:Y:S01]  /*2f60*/  VIADD R29, R29, UR6 ;  /* 0x000000061d1d7c36 */ /* 0x000fe20008000000 */
[----:B------:R-:W-:Y:S01]  /*2f70*/  ISETP.LT.AND P5, PT, R9, UR7, !P0 ;  /* 0x0000000709007c0c */ /* 0x000fe2000c7a1270 */
[----:B------:R3:W-:Y:S01]  /*2f80*/  @P4 STG.E.U8 desc[UR14][R20.64], R27 ;  /* 0x0000001b14004986 */ /* 0x0007e2000c10110e */
[C---:B------:R-:W-:Y:S01]  /*2f90*/  VIADD R9, R8.reuse, 0x9 ;  /* 0x0000000908097836 */ /* 0x040fe20000000000 */
[----:B--2---:R-:W-:Y:S01]  /*2fa0*/  PRMT R31, R19, 0x7770, RZ ;  /* 0x00007770131f7816 */ /* 0x004fe200000000ff */
[C---:B------:R-:W-:Y:S01]  /*2fb0*/  VIADD R23, R29.reuse, UR6 ;  /* 0x000000061d177c36 */ /* 0x040fe20008000000 */
[----:B------:R-:W-:Y:S01]  /*2fc0*/  IADD3 R10, P6, R29, R2, RZ ;  /* 0x000000021d0a7210 */ /* 0x000fe20007fde0ff */
[----:B------:R2:W-:Y:S01]  /*2fd0*/  @P3 STG.E.U8 desc[UR14][R24.64], R35 ;  /* 0x0000002318003986 */ /* 0x0005e2000c10110e */
[----:B------:R-:W-:Y:S01]  /*2fe0*/  ISETP.LT.AND P4, PT, R9, UR7, !P0 ;  /* 0x0000000709007c0c */ /* 0x000fe2000c781270 */
[----:B------:R-:W-:Y:S01]  /*2ff0*/  VIADD R9, R8, 0xa ;  /* 0x0000000a08097836 */ /* 0x000fe20000000000 */
[----:B------:R-:W-:-:S02]  /*3000*/  LEA.HI.X.SX32 R11, R29, R0, 0x1, P6 ;  /* 0x000000001d0b7211 */ /* 0x000fc400030f0eff */
[C---:B---3--:R-:W-:Y:S01]  /*3010*/  IADD3 R20, P6, R23.reuse, R2, RZ ;  /* 0x0000000217147210 */ /* 0x048fe20007fde0ff */
[----:B------:R-:W-:Y:S01]  /*3020*/  VIADD R27, R23, UR6 ;  /* 0x00000006171b7c36 */ /* 0x000fe20008000000 */
[----:B------:R-:W-:Y:S01]  /*3030*/  ISETP.LT.AND P3, PT, R9, UR7, !P0 ;  /* 0x0000000709007c0c */ /* 0x000fe2000c761270 */
[----:B------:R3:W-:Y:S01]  /*3040*/  @P2 STG.E.U8 desc[UR14][R10.64], R31 ;  /* 0x0000001f0a002986 */ /* 0x0007e2000c10110e */
[----:B------:R-:W-:Y:S01]  /*3050*/  LEA.HI.X.SX32 R21, R23, R0, 0x1, P6 ;  /* 0x0000000017157211 */ /* 0x000fe200030f0eff */
[C---:B------:R-:W-:Y:S01]  /*3060*/  VIADD R29, R27.reuse, UR6 ;  /* 0x000000061b1d7c36 */ /* 0x040fe20008000000 */
[C---:B------:R-:W-:Y:S01]  /*3070*/  IADD3 R22, P6, R27.reuse, R2, RZ ;  /* 0x000000021b167210 */ /* 0x040fe20007fde0ff */
[----:B------:R-:W-:Y:S02]  /*3080*/  VIADD R9, R8, 0xb ;  /* 0x0000000b08097836 */ /* 0x000fe40000000000 */
[----:B------:R4:W-:Y:S01]  /*3090*/  @P1 STG.E.U8 desc[UR14][R20.64], R33 ;  /* 0x0000002114001986 */ /* 0x0009e2000c10110e */
[----:B------:R-:W-:-:S02]  /*30a0*/  LEA.HI.X.SX32 R23, R27, R0, 0x1, P6 ;  /* 0x000000001b177211 */ /* 0x000fc400030f0eff */
[C---:B--2---:R-:W-:Y:S02]  /*30b0*/  IADD3 R24, P6, R29.reuse, R2, RZ ;  /* 0x000000021d187210 */ /* 0x044fe40007fde0ff */
[C---:B------:R-:W-:Y:S02]  /*30c0*/  PRMT R27, R16.reuse, 0x7772, RZ ;  /* 0x00007772101b7816 */ /* 0x040fe400000000ff */
[C---:B------:R-:W-:Y:S01]  /*30d0*/  LEA.HI.X.SX32 R25, R29.reuse, R0, 0x1, P6 ;  /* 0x000000001d197211 */ /* 0x040fe200030f0eff */
[----:B------:R-:W-:Y:S01]  /*30e0*/  VIADD R29, R29, UR6 ;  /* 0x000000061d1d7c36 */ /* 0x000fe20008000000 */
[----:B------:R-:W-:Y:S01]  /*30f0*/  ISETP.LT.AND P2, PT, R9, UR7, !P0 ;  /* 0x0000000709007c0c */ /* 0x000fe2000c741270 */
[----:B------:R2:W-:Y:S01]  /*3100*/  @P5 STG.E.U8 desc[UR14][R22.64], R27 ;  /* 0x0000001b16005986 */ /* 0x0005e2000c10110e */
[----:B---3--:R-:W-:Y:S01]  /*3110*/  PRMT R31, R16, 0x7773, RZ ;  /* 0x00007773101f7816 */ /* 0x008fe200000000ff */
[C---:B----4-:R-:W-:Y:S01]  /*3120*/  VIADD R21, R29.reuse, UR6 ;  /* 0x000000061d157c36 */ /* 0x050fe20008000000 */
[----:B------:R-:W-:Y:S01]  /*3130*/  IADD3 R10, P6, R29, R2, RZ ;  /* 0x000000021d0a7210 */ /* 0x000fe20007fde0ff */
[----:B------:R-:W-:-:S02]  /*3140*/  VIADD R9, R8, 0xc ;  /* 0x0000000c08097836 */ /* 0x000fc40000000000 */
[----:B------:R3:W-:Y:S01]  /*3150*/  @P4 STG.E.U8 desc[UR14][R24.64], R31 ;  /* 0x0000001f18004986 */ /* 0x0007e2000c10110e */
[----:B------:R-:W-:Y:S02]  /*3160*/  LEA.HI.X.SX32 R11, R29, R0, 0x1, P6 ;  /* 0x000000001d0b7211 */ /* 0x000fe400030f0eff */
[----:B------:R-:W-:Y:S02]  /*3170*/  IADD3 R16, P6, R21, R2, RZ ;  /* 0x0000000215107210 */ /* 0x000fe40007fde0ff */
[----:B------:R-:W-:Y:S01]  /*3180*/  PRMT R29, R17, 0x7772, RZ ;  /* 0x00007772111d7816 */ /* 0x000fe200000000ff */
[----:B--2---:R-:W-:Y:S01]  /*3190*/  VIADD R23, R21, UR6 ;  /* 0x0000000615177c36 */ /* 0x004fe20008000000 */
[----:B------:R-:W-:Y:S02]  /*31a0*/  PRMT R27, R17, 0x7773, RZ ;  /* 0x00007773111b7816 */ /* 0x000fe400000000ff */
[----:B------:R-:W-:Y:S01]  /*31b0*/  LEA.HI.X.SX32 R17, R21, R0, 0x1, P6 ;  /* 0x0000000015117211 */ /* 0x000fe200030f0eff */
[----:B------:R2:W-:Y:S01]  /*31c0*/  @P3 STG.E.U8 desc[UR14][R10.64], R29 ;  /* 0x0000001d0a003986 */ /* 0x0005e2000c10110e */
[----:B------:R-:W-:Y:S01]  /*31d0*/  ISETP.LT.AND P1, PT, R9, UR7, !P0 ;  /* 0x0000000709007c0c */ /* 0x000fe2000c721270 */
[C---:B---3--:R-:W-:Y:S01]  /*31e0*/  VIADD R25, R23.reuse, UR6 ;  /* 0x0000000617197c36 */ /* 0x048fe20008000000 */
[----:B------:R-:W-:Y:S01]  /*31f0*/  IADD3 R20, P6, R23, R2, RZ ;  /* 0x0000000217147210 */ /* 0x000fe20007fde0ff */
[----:B------:R-:W-:Y:S01]  /*3200*/  VIADD R9, R8, 0xd ;  /* 0x0000000d08097836 */ /* 0x000fe20000000000 */
[----:B------:R3:W-:Y:S01]  /*3210*/  @P2 STG.E.U8 desc[UR14][R16.64], R27 ;  /* 0x0000001b10002986 */ /* 0x0007e2000c10110e */
[----:B------:R-:W-:-:S02]  /*3220*/  PRMT R31, R18, 0x7772, RZ ;  /* 0x00007772121f7816 */ /* 0x000fc400000000ff */
[----:B------:R-:W-:Y:S02]  /*3230*/  LEA.HI.X.SX32 R21, R23, R0, 0x1, P6 ;  /* 0x0000000017157211 */ /* 0x000fe400030f0eff */
[----:B------:R-:W-:Y:S02]  /*3240*/  IADD3 R22, P6, R25, R2, RZ ;  /* 0x0000000219167210 */ /* 0x000fe40007fde0ff */
[----:B------:R-:W-:Y:S01]  /*3250*/  ISETP.LT.AND P5, PT, R9, UR7, !P0 ;  /* 0x0000000709007c0c */ /* 0x000fe2000c7a1270 */
[----:B------:R-:W-:Y:S01]  /*3260*/  VIADD R9, R8, 0xe ;  /* 0x0000000e08097836 */ /* 0x000fe20000000000 */
[C---:B------:R-:W-:Y:S01]  /*3270*/  LEA.HI.X.SX32 R23, R25.reuse, R0, 0x1, P6 ;  /* 0x0000000019177211 */ /* 0x040fe200030f0eff */
[----:B------:R-:W-:Y:S01]  /*3280*/  VIADD R25, R25, UR6 ;  /* 0x0000000619197c36 */ /* 0x000fe20008000000 */
[----:B--2---:R-:W-:Y:S01]  /*3290*/  PRMT R29, R18, 0x7773, RZ ;  /* 0x00007773121d7816 */ /* 0x004fe200000000ff */
[----:B------:R-:W-:Y:S01]  /*32a0*/  @P1 STG.E.U8 desc[UR14][R20.64], R31 ;  /* 0x0000001f14001986 */ /* 0x000fe2000c10110e */
[----:B------:R-:W-:Y:S01]  /*32b0*/  ISETP.LT.AND P4, PT, R9, UR7, !P0 ;  /* 0x0000000709007c0c */ /* 0x000fe2000c781270 */
[----:B------:R-:W-:Y:S01]  /*32c0*/  VIADD R9, R8, 0xf ;  /* 0x0000000f08097836 */ /* 0x000fe20000000000 */
[C---:B------:R-:W-:Y:S01]  /*32d0*/  IADD3 R10, P6, R25.reuse, R2, RZ ;  /* 0x00000002190a7210 */ /* 0x040fe20007fde0ff */
[----:B---3--:R-:W-:Y:S01]  /*32e0*/  VIADD R17, R25, UR6 ;  /* 0x0000000619117c36 */ /* 0x008fe20008000000 */
[----:B------:R-:W-:-:S02]  /*32f0*/  PRMT R27, R19, 0x7773, RZ ;  /* 0x00007773131b7816 */ /* 0x000fc400000000ff */
[----:B------:R-:W-:Y:S01]  /*3300*/  ISETP.LT.AND P3, PT, R9, UR7, !P0 ;  /* 0x0000000709007c0c */ /* 0x000fe2000c761270 */
[C---:B------:R-:W-:Y:S01]  /*3310*/  VIADD R9, R8.reuse, 0x10 ;  /* 0x0000001008097836 */ /* 0x040fe20000000000 */
[----:B------:R-:W-:Y:S01]  /*3320*/  LEA.HI.X.SX32 R11, R25, R0, 0x1, P6 ;  /* 0x00000000190b7211 */ /* 0x000fe200030f0eff */
[----:B------:R2:W-:Y:S01]  /*3330*/  @P5 STG.E.U8 desc[UR14][R22.64], R29 ;  /* 0x0000001d16005986 */ /* 0x0005e2000c10110e */
[----:B------:R-:W-:Y:S01]  /*3340*/  PRMT R25, R19, 0x7772, RZ ;  /* 0x0000777213197816 */ /* 0x000fe200000000ff */
[C---:B------:R-:W-:Y:S01]  /*3350*/  VIADD R19, R17.reuse, UR6 ;  /* 0x0000000611137c36 */ /* 0x040fe20008000000 */
[----:B------:R-:W-:Y:S02]  /*3360*/  IADD3 R16, P6, R17, R2, RZ ;  /* 0x0000000211107210 */ /* 0x000fe40007fde0ff */
[----:B------:R-:W-:Y:S01]  /*3370*/  ISETP.LT.AND P2, PT, R9, UR7, !P0 ;  /* 0x0000000709007c0c */ /* 0x000fe2000c741270 */
[----:B------:R-:W-:Y:S01]  /*3380*/  VIADD R9, R8, 0x11 ;  /* 0x0000001108097836 */ /* 0x000fe20000000000 */
[----:B------:R-:W-:Y:S01]  /*3390*/  LEA.HI.X.SX32 R17, R17, R0, 0x1, P6 ;  /* 0x0000000011117211 */ /* 0x000fe200030f0eff */
[----:B------:R-:W-:Y:S01]  /*33a0*/  @P4 STG.E.U8 desc[UR14][R10.64], R25 ;  /* 0x000000190a004986 */ /* 0x000fe2000c10110e */
[----:B------:R-:W-:-:S02]  /*33b0*/  IADD3 R18, P6, R19, R2, RZ ;  /* 0x0000000213127210 */ /* 0x000fc40007fde0ff */
[----:B------:R-:W-:Y:S01]  /*33c0*/  ISETP.LT.AND P1, PT, R9, UR7, !P0 ;  /* 0x0000000709007c0c */ /* 0x000fe2000c721270 */
[C---:B--2---:R-:W-:Y:S01]  /*33d0*/  VIADD R23, R19.reuse, UR6 ;  /* 0x0000000613177c36 */ /* 0x044fe20008000000 */
[----:B------:R-:W-:Y:S01]  /*33e0*/  LEA.HI.X.SX32 R19, R19, R0, 0x1, P6 ;  /* 0x0000000013137211 */ /* 0x000fe200030f0eff */
[----:B------:R-:W-:Y:S01]  /*33f0*/  VIADD R9, R8, 0x12 ;  /* 0x0000001208097836 */ /* 0x000fe20000000000 */
[----:B------:R2:W-:Y:S01]  /*3400*/  @P3 STG.E.U8 desc[UR14][R16.64], R27 ;  /* 0x0000001b10003986 */ /* 0x0005e2000c10110e */
[----:B0-----:R-:W-:Y:S02]  /*3410*/  PRMT R29, R12, 0x7770, RZ ;  /* 0x000077700c1d7816 */ /* 0x001fe400000000ff */
[----:B------:R-:W-:Y:S02]  /*3420*/  IADD3 R20, P6, R23, R2, RZ ;  /* 0x0000000217147210 */ /* 0x000fe40007fde0ff */
[----:B------:R-:W-:Y:S01]  /*3430*/  ISETP.LT.AND P5, PT, R9, UR7, !P0 ;  /* 0x0000000709007c0c */ /* 0x000fe2000c7a1270 */
[----:B------:R-:W-:Y:S01]  /*3440*/  VIADD R9, R8, 0x13 ;  /* 0x0000001308097836 */ /* 0x000fe20000000000 */
[C---:B------:R-:W-:Y:S01]  /*3450*/  LEA.HI.X.SX32 R21, R23.reuse, R0, 0x1, P6 ;  /* 0x0000000017157211 */ /* 0x040fe200030f0eff */
[----:B------:R-:W-:Y:S01]  /*3460*/  VIADD R23, R23, UR6 ;  /* 0x0000000617177c36 */ /* 0x000fe20008000000 */
[----:B------:R0:W-:Y:S01]  /*3470*/  @P2 STG.E.U8 desc[UR14][R18.64], R29 ;  /* 0x0000001d12002986 */ /* 0x0001e2000c10110e */
[----:B------:R-:W-:-:S02]  /*3480*/  PRMT R31, R12, 0x7771, RZ ;  /* 0x000077710c1f7816 */ /* 0x000fc400000000ff */
[C---:B--2---:R-:W-:Y:S01]  /*3490*/  VIADD R17, R23.reuse, UR6 ;  /* 0x0000000617117c36 */ /* 0x044fe20008000000 */
[----:B------:R-:W-:Y:S02]  /*34a0*/  IADD3 R10, P6, R23, R2, RZ ;  /* 0x00000002170a7210 */ /* 0x000fe40007fde0ff */
[----:B------:R-:W-:Y:S01]  /*34b0*/  ISETP.LT.AND P4, PT, R9, UR7, !P0 ;  /* 0x0000000709007c0c */ /* 0x000fe2000c781270 */
[C---:B------:R-:W-:Y:S01]  /*34c0*/  VIADD R9, R8.reuse, 0x14 ;  /* 0x0000001408097836 */ /* 0x040fe20000000000 */
[----:B------:R-:W-:Y:S01]  /*34d0*/  LEA.HI.X.SX32 R11, R23, R0, 0x1, P6 ;  /* 0x00000000170b7211 */ /* 0x000fe200030f0eff */
[----:B------:R2:W-:Y:S01]  /*34e0*/  @P1 STG.E.U8 desc[UR14][R20.64], R31 ;  /* 0x0000001f14001986 */ /* 0x0005e2000c10110e */
[C---:B------:R-:W-:Y:S01]  /*34f0*/  IADD3 R16, P6, R17.reuse, R2, RZ ;  /* 0x0000000211107210 */ /* 0x040fe20007fde0ff */
[----:B0-----:R-:W-:Y:S01]  /*3500*/  VIADD R19, R17, UR6 ;  /* 0x0000000611137c36 */ /* 0x001fe20008000000 */
[----:B------:R-:W-:Y:S01]  /*3510*/  ISETP.LT.AND P3, PT, R9, UR7, !P0 ;  /* 0x0000000709007c0c */ /* 0x000fe2000c761270 */
[----:B------:R-:W-:Y:S01]  /*3520*/  VIADD R9, R8, 0x15 ;  /* 0x0000001508097836 */ /* 0x000fe20000000000 */
[----:B------:R-:W-:Y:S01]  /*3530*/  LEA.HI.X.SX32 R17, R17, R0, 0x1, P6 ;  /* 0x0000000011117211 */ /* 0x000fe200030f0eff */
[C---:B------:R-:W-:Y:S01]  /*3540*/  VIADD R23, R19.reuse, UR6 ;  /* 0x0000000613177c36 */ /* 0x040fe20008000000 */
[----:B------:R-:W-:-:S02]  /*3550*/  IADD3 R18, P6, R19, R2, RZ ;  /* 0x0000000213127210 */ /* 0x000fc40007fde0ff */
[----:B------:R-:W-:Y:S01]  /*3560*/  ISETP.LT.AND P2, PT, R9, UR7, !P0 ;  /* 0x0000000709007c0c */ /* 0x000fe2000c741270 */
[C---:B------:R-:W-:Y:S01]  /*3570*/  VIADD R9, R8.reuse, 0x16 ;  /* 0x0000001608097836 */ /* 0x040fe20000000000 */
[----:B------:R-:W-:Y:S02]  /*3580*/  LEA.HI.X.SX32 R19, R19, R0, 0x1, P6 ;  /* 0x0000000013137211 */ /* 0x000fe400030f0eff */
[----:B--2---:R-:W-:Y:S02]  /*3590*/  IADD3 R20, P6, R23, R2, RZ ;  /* 0x0000000217147210 */ /* 0x004fe40007fde0ff */
[----:B------:R-:W-:Y:S02]  /*35a0*/  PRMT R25, R13, 0x7770, RZ ;  /* 0x000077700d197816 */ /* 0x000fe400000000ff */
[----:B------:R-:W-:Y:S01]  /*35b0*/  ISETP.LT.AND P1, PT, R9, UR7, !P0 ;  /* 0x0000000709007c0c */ /* 0x000fe2000c721270 */
[----:B------:R-:W-:Y:S01]  /*35c0*/  VIADD R9, R8, 0x17 ;  /* 0x0000001708097836 */ /* 0x000fe20000000000 */
[----:B------:R-:W-:Y:S01]  /*35d0*/  PRMT R29, R13, 0x7771, RZ ;  /* 0x000077710d1d7816 */ /* 0x000fe200000000ff */
[----:B------:R0:W-:Y:S01]  /*35e0*/  @P5 STG.E.U8 desc[UR14][R10.64], R25 ;  /* 0x000000190a005986 */ /* 0x0001e2000c10110e */
[C---:B------:R-:W-:Y:S01]  /*35f0*/  LEA.HI.X.SX32 R21, R23.reuse, R0, 0x1, P6 ;  /* 0x0000000017157211 */ /* 0x040fe200030f0eff */
[----:B------:R-:W-:Y:S01]  /*3600*/  VIADD R23, R23, UR6 ;  /* 0x0000000617177c36 */ /* 0x000fe20008000000 */
[----:B------:R-:W-:Y:S01]  /*3610*/  PRMT R27, R14, 0x7770, RZ ;  /* 0x000077700e1b7816 */ /* 0x000fe200000000ff */
[----:B------:R2:W-:Y:S01]  /*3620*/  @P4 STG.E.U8 desc[UR14][R16.64], R29 ;  /* 0x0000001d10004986 */ /* 0x0005e2000c10110e */
[----:B------:R-:W-:Y:S01]  /*3630*/  ISETP.LT.AND P5, PT, R9, UR7, !P0 ;  /* 0x0000000709007c0c */ /* 0x000fe2000c7a1270 */
[----:B------:R-:W-:-:S02]  /*3640*/  VIADD R9, R8, 0x18 ;  /* 0x0000001808097836 */ /* 0x000fc40000000000 */
[----:B------:R3:W-:Y:S03]  /*3650*/  @P3 STG.E.U8 desc[UR14][R18.64], R27 ;  /* 0x0000001b12003986 */ /* 0x0007e6000c10110e */
[----:B------:R-:W-:Y:S01]  /*3660*/  ISETP.LT.AND P4, PT, R9, UR7, !P0 ;  /* 0x0000000709007c0c */ /* 0x000fe2000c781270 */
[----:B------:R-:W-:Y:S01]  /*3670*/  VIADD R9, R8, 0x19 ;  /* 0x0000001908097836 */ /* 0x000fe20000000000 */
[C---:B0-----:R-:W-:Y:S02]  /*3680*/  IADD3 R10, P6, R23.reuse, R2, RZ ;  /* 0x00000002170a7210 */ /* 0x041fe40007fde0ff */
[----:B------:R-:W-:Y:S01]  /*3690*/  PRMT R25, R14, 0x7771, RZ ;  /* 0x000077710e197816 */ /* 0x000fe200000000ff */
[C---:B--2---:R-:W-:Y:S01]  /*36a0*/  VIADD R17, R23.reuse, UR6 ;  /* 0x0000000617117c36 */ /* 0x044fe20008000000 */
[----:B------:R-:W-:Y:S02]  /*36b0*/  LEA.HI.X.SX32 R11, R23, R0, 0x1, P6 ;  /* 0x00000000170b7211 */ /* 0x000fe400030f0eff */
[----:B------:R-:W-:Y:S01]  /*36c0*/  ISETP.LT.AND P3, PT, R9, UR7, !P0 ;  /* 0x0000000709007c0c */ /* 0x000fe2000c761270 */
[C---:B---3--:R-:W-:Y:S01]  /*36d0*/  VIADD R19, R17.reuse, UR6 ;  /* 0x0000000611137c36 */ /* 0x048fe20008000000 */
[----:B------:R-:W-:Y:S01]  /*36e0*/  IADD3 R16, P6, R17, R2, RZ ;  /* 0x0000000211107210 */ /* 0x000fe20007fde0ff */
[----:B------:R-:W-:Y:S01]  /*36f0*/  VIADD R9, R8, 0x1a ;  /* 0x0000001a08097836 */ /* 0x000fe20000000000 */
[----:B------:R0:W-:Y:S01]  /*3700*/  @P2 STG.E.U8 desc[UR14][R20.64], R25 ;  /* 0x0000001914002986 */ /* 0x0001e2000c10110e */
[----:B------:R-:W-:Y:S01]  /*3710*/  VIADD R23, R19, UR6 ;  /* 0x0000000613177c36 */ /* 0x000fe20008000000 */
[----:B------:R-:W-:-:S02]  /*3720*/  LEA.HI.X.SX32 R17, R17, R0, 0x1, P6 ;  /* 0x0000000011117211 */ /* 0x000fc400030f0eff */
[----:B------:R-:W-:Y:S02]  /*3730*/  IADD3 R18, P6, R19, R2, RZ ;  /* 0x0000000213127210 */ /* 0x000fe40007fde0ff */
[----:B------:R-:W-:Y:S01]  /*3740*/  ISETP.LT.AND P2, PT, R9, UR7, !P0 ;  /* 0x0000000709007c0c */ /* 0x000fe2000c741270 */
[----:B------:R-:W-:Y:S01]  /*3750*/  VIADD R9, R8, 0x1b ;  /* 0x0000001b08097836 */ /* 0x000fe20000000000 */
[----:B------:R-:W-:Y:S02]  /*3760*/  LEA.HI.X.SX32 R19, R19, R0, 0x1, P6 ;  /* 0x0000000013137211 */ /* 0x000fe400030f0eff */
[----:B------:R-:W-:Y:S02]  /*3770*/  PRMT R27, R15, 0x7770, RZ ;  /* 0x000077700f1b7816 */ /* 0x000fe400000000ff */
[----:B0-----:R-:W-:Y:S02]  /*3780*/  IADD3 R20, P6, R23, R2, RZ ;  /* 0x0000000217147210 */ /* 0x001fe40007fde0ff */
[----:B------:R-:W-:Y:S01]  /*3790*/  PRMT R29, R15, 0x7771, RZ ;  /* 0x000077710f1d7816 */ /* 0x000fe200000000ff */
[----:B------:R0:W-:Y:S01]  /*37a0*/  @P1 STG.E.U8 desc[UR14][R10.64], R27 ;  /* 0x0000001b0a001986 */ /* 0x0001e2000c10110e */
[C---:B------:R-:W-:Y:S01]  /*37b0*/  LEA.HI.X.SX32 R21, R23.reuse, R0, 0x1, P6 ;  /* 0x0000000017157211 */ /* 0x040fe200030f0eff */
[----:B------:R-:W-:Y:S01]  /*37c0*/  VIADD R23, R23, UR6 ;  /* 0x0000000617177c36 */ /* 0x000fe20008000000 */
[----:B------:R-:W-:Y:S01]  /*37d0*/  ISETP.LT.AND P1, PT, R9, UR7, !P0 ;  /* 0x0000000709007c0c */ /* 0x000fe2000c721270 */
[----:B------:R2:W-:Y:S01]  /*37e0*/  @P5 STG.E.U8 desc[UR14][R16.64], R29 ;  /* 0x0000001d10005986 */ /* 0x0005e2000c10110e */
[----:B------:R-:W-:Y:S01]  /*37f0*/  PRMT R25, R12, 0x7772, RZ ;  /* 0x000077720c197816 */ /* 0x000fe200000000ff */
[----:B------:R-:W-:-:S04]  /*3800*/  VIADD R9, R8, 0x1c ;  /* 0x0000001c08097836 */ /* 0x000fc80000000000 */
[----:B------:R3:W-:Y:S01]  /*3810*/  @P4 STG.E.U8 desc[UR14][R18.64], R25 ;  /* 0x0000001912004986 */ /* 0x0007e2000c10110e */
[----:B------:R-:W-:Y:S01]  /*3820*/  ISETP.LT.AND P5, PT, R9, UR7, !P0 ;  /* 0x0000000709007c0c */ /* 0x000fe2000c7a1270 */
[----:B------:R-:W-:Y:S01]  /*3830*/  VIADD R9, R8, 0x1d ;  /* 0x0000001d08097836 */ /* 0x000fe20000000000 */
[C---:B0-----:R-:W-:Y:S02]  /*3840*/  IADD3 R10, P6, R23.reuse, R2, RZ ;  /* 0x00000002170a7210 */ /* 0x041fe40007fde0ff */
[----:B------:R-:W-:Y:S01]  /*3850*/  PRMT R27, R12, 0x7773, RZ ;  /* 0x000077730c1b7816 */ /* 0x000fe200000000ff */
[C---:B--2---:R-:W-:Y:S01]  /*3860*/  VIADD R17, R23.reuse, UR6 ;  /* 0x0000000617117c36 */ /* 0x044fe20008000000 */
[----:B------:R-:W-:Y:S02]  /*3870*/  LEA.HI.X.SX32 R11, R23, R0, 0x1, P6 ;  /* 0x00000000170b7211 */ /* 0x000fe400030f0eff */
[----:B------:R-:W-:Y:S01]  /*3880*/  PRMT R23, R13, 0x7773, RZ ;  /* 0x000077730d177816 */ /* 0x000fe200000000ff */
[----:B------:R0:W-:Y:S01]  /*3890*/  @P3 STG.E.U8 desc[UR14][R20.64], R27 ;  /* 0x0000001b14003986 */ /* 0x0001e2000c10110e */
[C---:B------:R-:W-:Y:S01]  /*38a0*/  IADD3 R12, P6, R17.reuse, R2, RZ ;  /* 0x00000002110c7210 */ /* 0x040fe20007fde0ff */
[----:B---3--:R-:W-:Y:S01]  /*38b0*/  VIADD R19, R17, UR6 ;  /* 0x0000000611137c36 */ /* 0x008fe20008000000 */
[----:B------:R-:W-:-:S02]  /*38c0*/  PRMT R25, R13, 0x7772, RZ ;  /* 0x000077720d197816 */ /* 0x000fc400000000ff */
[----:B------:R-:W-:Y:S02]  /*38d0*/  LEA.HI.X.SX32 R13, R17, R0, 0x1, P6 ;  /* 0x00000000110d7211 */ /* 0x000fe400030f0eff */
[----:B------:R-:W-:Y:S01]  /*38e0*/  IADD3 R16, P6, R19, R2, RZ ;  /* 0x0000000213107210 */ /* 0x000fe20007fde0ff */
[----:B------:R2:W-:Y:S01]  /*38f0*/  @P2 STG.E.U8 desc[UR14][R10.64], R25 ;  /* 0x000000190a002986 */ /* 0x0005e2000c10110e */
[----:B------:R-:W-:Y:S01]  /*3900*/  ISETP.LT.AND P4, PT, R9, UR7, !P0 ;  /* 0x0000000709007c0c */ /* 0x000fe2000c781270 */
[----:B------:R-:W-:Y:S01]  /*3910*/  VIADD R9, R8, 0x1e ;  /* 0x0000001e08097836 */ /* 0x000fe20000000000 */
[C---:B------:R-:W-:Y:S01]  /*3920*/  LEA.HI.X.SX32 R17, R19.reuse, R0, 0x1, P6 ;  /* 0x0000000013117211 */ /* 0x040fe200030f0eff */
[----:B0-----:R-:W-:Y:S01]  /*3930*/  VIADD R21, R19, UR6 ;  /* 0x0000000613157c36 */ /* 0x001fe20008000000 */
[----:B------:R0:W-:Y:S01]  /*3940*/  @P1 STG.E.U8 desc[UR14][R12.64], R23 ;  /* 0x000000170c001986 */ /* 0x0001e2000c10110e */
[----:B------:R-:W-:Y:S02]  /*3950*/  PRMT R27, R14, 0x7772, RZ ;  /* 0x000077720e1b7816 */ /* 0x000fe400000000ff */
[----:B------:R-:W-:Y:S01]  /*3960*/  ISETP.LT.AND P3, PT, R9, UR7, !P0 ;  /* 0x0000000709007c0c */ /* 0x000fe2000c761270 */
[----:B------:R-:W-:Y:S01]  /*3970*/  VIADD R9, R8, 0x1f ;  /* 0x0000001f08097836 */ /* 0x000fe20000000000 */
[----:B------:R-:W-:Y:S01]  /*3980*/  IADD3 R18, P6, R21, R2, RZ ;  /* 0x0000000215127210 */ /* 0x000fe20007fde0ff */
[----:B------:R3:W-:Y:S01]  /*3990*/  @P5 STG.E.U8 desc[UR14][R16.64], R27 ;  /* 0x0000001b10005986 */ /* 0x0007e2000c10110e */
[----:B--2---:R-:W-:-:S02]  /*39a0*/  PRMT R25, R14, 0x7773, RZ ;  /* 0x000077730e197816 */ /* 0x004fc400000000ff */
[C---:B------:R-:W-:Y:S01]  /*39b0*/  LEA.HI.X.SX32 R19, R21.reuse, R0, 0x1, P6 ;  /* 0x0000000015137211 */ /* 0x040fe200030f0eff */
[----:B------:R-:W-:Y:S01]  /*39c0*/  VIADD R21, R21, UR6 ;  /* 0x0000000615157c36 */ /* 0x000fe20008000000 */
[----:B------:R-:W-:Y:S01]  /*39d0*/  ISETP.LT.AND P2, PT, R9, UR7, !P0 ;  /* 0x0000000709007c0c */ /* 0x000fe2000c741270 */
[C---:B------:R-:W-:Y:S01]  /*39e0*/  VIADD R9, R8.reuse, 0x20 ;  /* 0x0000002008097836 */ /* 0x040fe20000000000 */
[----:B0-----:R-:W-:Y:S01]  /*39f0*/  PRMT R23, R15, 0x7773, RZ ;  /* 0x000077730f177816 */ /* 0x001fe200000000ff */
[C---:B------:R-:W-:Y:S01]  /*3a00*/  VIADD R13, R21.reuse, UR6 ;  /* 0x00000006150d7c36 */ /* 0x040fe20008000000 */
[----:B------:R-:W-:Y:S01]  /*3a10*/  IADD3 R10, P6, R21, R2, RZ ;  /* 0x00000002150a7210 */ /* 0x000fe20007fde0ff */
[----:B------:R0:W-:Y:S01]  /*3a20*/  @P4 STG.E.U8 desc[UR14][R18.64], R25 ;  /* 0x0000001912004986 */ /* 0x0001e2000c10110e */
[----:B------:R-:W-:Y:S01]  /*3a30*/  ISETP.LT.AND P1, PT, R9, UR7, !P0 ;  /* 0x0000000709007c0c */ /* 0x000fe2000c721270 */
[----:B------:R-:W-:Y:S01]  /*3a40*/  VIADD R9, R8, 0x21 ;  /* 0x0000002108097836 */ /* 0x000fe20000000000 */
[----:B------:R-:W-:Y:S01]  /*3a50*/  LEA.HI.X.SX32 R11, R21, R0, 0x1, P6 ;  /* 0x00000000150b7211 */ /* 0x000fe200030f0eff */
[C---:B---3--:R-:W-:Y:S01]  /*3a60*/  VIADD R17, R13.reuse, UR6 ;  /* 0x000000060d117c36 */ /* 0x048fe20008000000 */
[----:B------:R-:W-:-:S02]  /*3a70*/  IADD3 R12, P6, R13, R2, RZ ;  /* 0x000000020d0c7210 */ /* 0x000fc40007fde0ff */
[----:B------:R-:W-:Y:S01]  /*3a80*/  ISETP.LT.AND P5, PT, R9, UR7, !P0 ;  /* 0x0000000709007c0c */ /* 0x000fe2000c7a1270 */
[C---:B------:R-:W-:Y:S01]  /*3a90*/  VIADD R9, R8.reuse, 0x22 ;  /* 0x0000002208097836 */ /* 0x040fe20000000000 */
[----:B------:R-:W-:Y:S02]  /*3aa0*/  LEA.HI.X.SX32 R13, R13, R0, 0x1, P6 ;  /* 0x000000000d0d7211 */ /* 0x000fe400030f0eff */
[----:B------:R-:W-:Y:S02]  /*3ab0*/  IADD3 R14, P6, R17, R2, RZ ;  /* 0x00000002110e7210 */ /* 0x000fe40007fde0ff */
[----:B------:R-:W-:Y:S02]  /*3ac0*/  PRMT R21, R15, 0x7772, RZ ;  /* 0x000077720f157816 */ /* 0x000fe400000000ff */
[C---:B------:R-:W-:Y:S01]  /*3ad0*/  LEA.HI.X.SX32 R15, R17.reuse, R0, 0x1, P6 ;  /* 0x00000000110f7211 */ /* 0x040fe200030f0eff */
[----:B------:R-:W-:Y:S01]  /*3ae0*/  VIADD R17, R17, UR6 ;  /* 0x0000000611117c36 */ /* 0x000fe20008000000 */
[----:B------:R-:W-:Y:S01]  /*3af0*/  ISETP.LT.AND P4, PT, R9, UR7, !P0 ;  /* 0x0000000709007c0c */ /* 0x000fe2000c781270 */
[----:B------:R-:W-:Y:S01]  /*3b00*/  VIADD R9, R8, 0x23 ;  /* 0x0000002308097836 */ /* 0x000fe20000000000 */
[----:B------:R2:W-:Y:S01]  /*3b10*/  @P3 STG.E.U8 desc[UR14][R10.64], R21 ;  /* 0x000000150a003986 */ /* 0x0005e2000c10110e */
[----:B0-----:R-:W-:Y:S01]  /*3b20*/  VIADD R19, R17, UR6 ;  /* 0x0000000611137c36 */ /* 0x001fe20008000000 */
[----:B-1----:R-:W-:-:S02]  /*3b30*/  PRMT R27, R4, 0x7770, RZ ;  /* 0x00007770041b7816 */ /* 0x002fc400000000ff */
[----:B------:R-:W-:Y:S01]  /*3b40*/  ISETP.LT.AND P3, PT, R9, UR7, !P0 ;  /* 0x0000000709007c0c */ /* 0x000fe2000c761270 */
[----:B------:R-:W-:Y:S01]  /*3b50*/  VIADD R9, R8, 0x24 ;  /* 0x0000002408097836 */ /* 0x000fe20000000000 */
[----:B------:R0:W-:Y:S01]  /*3b60*/  @P2 STG.E.U8 desc[UR14][R12.64], R23 ;  /* 0x000000170c002986 */ /* 0x0001e2000c10110e */
[----:B------:R-:W-:-:S03]  /*3b70*/  PRMT R25, R5, 0x7770, RZ ;  /* 0x0000777005197816 */ /* 0x000fc600000000ff */
[----:B------:R-:W-:Y:S01]  /*3b80*/  ISETP.LT.AND P2, PT, R9, UR7, !P0 ;  /* 0x0000000709007c0c */ /* 0x000fe2000c741270 */
[C---:B------:R-:W-:Y:S01]  /*3b90*/  VIADD R9, R8.reuse, 0x25 ;  /* 0x0000002508097836 */ /* 0x040fe20000000000 */
[----:B--2---:R-:W-:Y:S01]  /*3ba0*/  IADD3 R10, P6, R17, R2, RZ ;  /* 0x00000002110a7210 */ /* 0x004fe20007fde0ff */
[----:B------:R1:W-:Y:S01]  /*3bb0*/  @P1 STG.E.U8 desc[UR14][R14.64], R27 ;  /* 0x0000001b0e001986 */ /* 0x0003e2000c10110e */
[----:B------:R-:W-:Y:S02]  /*3bc0*/  PRMT R21, R5, 0x7771, RZ ;  /* 0x0000777105157816 */ /* 0x000fe400000000ff */
[----:B------:R-:W-:Y:S01]  /*3bd0*/  LEA.HI.X.SX32 R11, R17, R0, 0x1, P6 ;  /* 0x00000000110b7211 */ /* 0x000fe200030f0eff */
[C---:B------:R-:W-:Y:S01]  /*3be0*/  VIADD R17, R19.reuse, UR6 ;  /* 0x0000000613117c36 */ /* 0x040fe20008000000 */
[----:B0-----:R-:W-:Y:S02]  /*3bf0*/  IADD3 R12, P6, R19, R2, RZ ;  /* 0x00000002130c7210 */ /* 0x001fe40007fde0ff */
[----:B------:R-:W-:Y:S01]  /*3c00*/  ISETP.LT.AND P1, PT, R9, UR7, !P0 ;  /* 0x0000000709007c0c */ /* 0x000fe2000c721270 */
[----:B------:R-:W-:Y:S01]  /*3c10*/  VIADD R9, R8, 0x26 ;  /* 0x0000002608097836 */ /* 0x000fe20000000000 */
[----:B------:R-:W-:Y:S01]  /*3c20*/  LEA.HI.X.SX32 R13, R19, R0, 0x1, P6 ;  /* 0x00000000130d7211 */ /* 0x000fe200030f0eff */
[----:B------:R-:W-:Y:S01]  /*3c30*/  VIADD R19, R17, UR6 ;  /* 0x0000000611137c36 */ /* 0x000fe20008000000 */
[----:B------:R-:W-:-:S02]  /*3c40*/  PRMT R23, R4, 0x7771, RZ ;  /* 0x0000777104177816 */ /* 0x000fc400000000ff */
[----:B-1----:R-:W-:Y:S02]  /*3c50*/  IADD3 R14, P6, R17, R2, RZ ;  /* 0x00000002110e7210 */ /* 0x002fe40007fde0ff */
[----:B------:R-:W-:Y:S01]  /*3c60*/  PRMT R27, R5, 0x7773, RZ ;  /* 0x00007773051b7816 */ /* 0x000fe200000000ff */
[----:B------:R0:W-:Y:S01]  /*3c70*/  @P5 STG.E.U8 desc[UR14][R10.64], R23 ;  /* 0x000000170a005986 */ /* 0x0001e2000c10110e */
[----:B------:R-:W-:Y:S02]  /*3c80*/  LEA.HI.X.SX32 R15, R17, R0, 0x1, P6 ;  /* 0x00000000110f7211 */ /* 0x000fe400030f0eff */
[----:B------:R-:W-:Y:S01]  /*3c90*/  IADD3 R16, P6, R19, R2, RZ ;  /* 0x0000000213107210 */ /* 0x000fe20007fde0ff */
[----:B------:R1:W-:Y:S01]  /*3ca0*/  @P4 STG.E.U8 desc[UR14][R12.64], R25 ;  /* 0x000000190c004986 */ /* 0x0003e2000c10110e */
[----:B------:R-:W-:Y:S01]  /*3cb0*/  ISETP.LT.AND P5, PT, R9, UR7, !P0 ;  /* 0x0000000709007c0c */ /* 0x000fe2000c7a1270 */
[C---:B------:R-:W-:Y:S01]  /*3cc0*/  VIADD R9, R8.reuse, 0x27 ;  /* 0x0000002708097836 */ /* 0x040fe20000000000 */
[C---:B------:R-:W-:Y:S01]  /*3cd0*/  LEA.HI.X.SX32 R17, R19.reuse, R0, 0x1, P6 ;  /* 0x0000000013117211 */ /* 0x040fe200030f0eff */
[----:B------:R-:W-:Y:S01]  /*3ce0*/  VIADD R19, R19, UR6 ;  /* 0x0000000613137c36 */ /* 0x000fe20008000000 */
[----:B------:R2:W-:Y:S02]  /*3cf0*/  @P3 STG.E.U8 desc[UR14][R14.64], R21 ;  /* 0x000000150e003986 */ /* 0x0005e4000c10110e */
[----:B------:R-:W-:Y:S01]  /*3d00*/  ISETP.LT.AND P4, PT, R9, UR7, !P0 ;  /* 0x0000000709007c0c */ /* 0x000fe2000c781270 */
[----:B------:R-:W-:Y:S01]  /*3d10*/  VIADD R9, R8, 0x28 ;  /* 0x0000002808097836 */ /* 0x000fe20000000000 */
[----:B0-----:R-:W-:-:S02]  /*3d20*/  IADD3 R10, P6, R19, R2, RZ ;  /* 0x00000002130a7210 */ /* 0x001fc40007fde0ff */
[----:B------:R-:W-:Y:S01]  /*3d30*/  PRMT R23, R6, 0x7770, RZ ;  /* 0x0000777006177816 */ /* 0x000fe200000000ff */
[C---:B-1----:R-:W-:Y:S01]  /*3d40*/  VIADD R13, R19.reuse, UR6 ;  /* 0x00000006130d7c36 */ /* 0x042fe20008000000 */
[----:B------:R-:W-:Y:S02]  /*3d50*/  LEA.HI.X.SX32 R11, R19, R0, 0x1, P6 ;  /* 0x00000000130b7211 */ /* 0x000fe400030f0eff */
[----:B------:R-:W-:Y:S01]  /*3d60*/  ISETP.LT.AND P3, PT, R9, UR7, !P0 ;  /* 0x0000000709007c0c */ /* 0x000fe2000c761270 */
[----:B------:R-:W-:Y:S01]  /*3d70*/  VIADD R9, R8, 0x29 ;  /* 0x0000002908097836 */ /* 0x000fe20000000000 */
[C---:B------:R-:W-:Y:S01]  /*3d80*/  IADD3 R12, P6, R13.reuse, R2, RZ ;  /* 0x000000020d0c7210 */ /* 0x040fe20007fde0ff */
[C---:B--2---:R-:W-:Y:S01]  /*3d90*/  VIADD R15, R13.reuse, UR6 ;  /* 0x000000060d0f7c36 */ /* 0x044fe20008000000 */
[----:B------:R0:W-:Y:S01]  /*3da0*/  @P2 STG.E.U8 desc[UR14][R16.64], R23 ;  /* 0x0000001710002986 */ /* 0x0001e2000c10110e */
[----:B------:R-:W-:Y:S02]  /*3db0*/  PRMT R21, R6, 0x7771, RZ ;  /* 0x0000777106157816 */ /* 0x000fe400000000ff */
[----:B------:R-:W-:Y:S01]  /*3dc0*/  LEA.HI.X.SX32 R13, R13, R0, 0x1, P6 ;  /* 0x000000000d0d7211 */ /* 0x000fe200030f0eff */
[C---:B------:R-:W-:Y:S01]  /*3dd0*/  VIADD R19, R15.reuse, UR6 ;  /* 0x000000060f137c36 */ /* 0x040fe20008000000 */
[----:B------:R-:W-:Y:S01]  /*3de0*/  IADD3 R14, P6, R15, R2, RZ ;  /* 0x000000020f0e7210 */ /* 0x000fe20007fde0ff */
[----:B------:R1:W-:Y:S01]  /*3df0*/  @P1 STG.E.U8 desc[UR14][R10.64], R21 ;  /* 0x000000150a001986 */ /* 0x0003e2000c10110e */
[----:B------:R-:W-:Y:S01]  /*3e00*/  ISETP.LT.AND P2, PT, R9, UR7, !P0 ;  /* 0x0000000709007c0c */ /* 0x000fe2000c741270 */
[----:B------:R-:W-:Y:S01]  /*3e10*/  VIADD R9, R8, 0x2a ;  /* 0x0000002a08097836 */ /* 0x000fe20000000000 */
[----:B------:R-:W-:-:S02]  /*3e20*/  LEA.HI.X.SX32 R15, R15, R0, 0x1, P6 ;  /* 0x000000000f0f7211 */ /* 0x000fc400030f0eff */
[----:B------:R-:W-:Y:S02]  /*3e30*/  PRMT R25, R7, 0x7770, RZ ;  /* 0x0000777007197816 */ /* 0x000fe400000000ff */
[----:B0-----:R-:W-:Y:S02]  /*3e40*/  IADD3 R16, P6, R19, R2, RZ ;  /* 0x0000000213107210 */ /* 0x001fe40007fde0ff */
[----:B------:R-:W-:Y:S01]  /*3e50*/  ISETP.LT.AND P1, PT, R9, UR7, !P0 ;  /* 0x0000000709007c0c */ /* 0x000fe2000c721270 */
[C---:B------:R-:W-:Y:S01]  /*3e60*/  VIADD R9, R8.reuse, 0x2b ;  /* 0x0000002b08097836 */ /* 0x040fe20000000000 */
[C---:B------:R-:W-:Y:S01]  /*3e70*/  LEA.HI.X.SX32 R17, R19.reuse, R0, 0x1, P6 ;  /* 0x0000000013117211 */ /* 0x040fe200030f0eff */
[----:B------:R-:W-:Y:S01]  /*3e80*/  VIADD R19, R19, UR6 ;  /* 0x0000000613137c36 */ /* 0x000fe20008000000 */
[----:B------:R0:W-:Y:S01]  /*3e90*/  @P5 STG.E.U8 desc[UR14][R12.64], R25 ;  /* 0x000000190c005986 */ /* 0x0001e2000c10110e */
[----:B------:R-:W-:Y:S02]  /*3ea0*/  PRMT R23, R7, 0x7771, RZ ;  /* 0x0000777107177816 */ /* 0x000fe400000000ff */
[----:B------:R-:W-:Y:S01]  /*3eb0*/  ISETP.LT.AND P5, PT, R9, UR7, !P0 ;  /* 0x0000000709007c0c */ /* 0x000fe2000c7a1270 */
[----:B------:R-:W-:Y:S01]  /*3ec0*/  VIADD R9, R8, 0x2c ;  /* 0x0000002c08097836 */ /* 0x000fe20000000000 */
[----:B-1----:R-:W-:Y:S01]  /*3ed0*/  IADD3 R10, P6, R19, R2, RZ ;  /* 0x00000002130a7210 */ /* 0x002fe20007fde0ff */
[----:B------:R1:W-:Y:S01]  /*3ee0*/  @P4 STG.E.U8 desc[UR14][R14.64], R23 ;  /* 0x000000170e004986 */ /* 0x0003e2000c10110e */
[----:B------:R-:W-:-:S02]  /*3ef0*/  PRMT R21, R4, 0x7772, RZ ;  /* 0x0000777204157816 */ /* 0x000fc400000000ff */
[----:B------:R-:W-:Y:S02]  /*3f00*/  LEA.HI.X.SX32 R11, R19, R0, 0x1, P6 ;  /* 0x00000000130b7211 */ /* 0x000fe400030f0eff */
[----:B------:R-:W-:Y:S01]  /*3f10*/  ISETP.LT.AND P4, PT, R9, UR7, !P0 ;  /* 0x0000000709007c0c */ /* 0x000fe2000c781270 */
[----:B0-----:R-:W-:Y:S01]  /*3f20*/  VIADD R13, R19, UR6 ;  /* 0x00000006130d7c36 */ /* 0x001fe20008000000 */
[----:B------:R0:W-:Y:S01]  /*3f30*/  @P3 STG.E.U8 desc[UR14][R16.64], R21 ;  /* 0x0000001510003986 */ /* 0x0001e2000c10110e */
[----:B------:R-:W-:Y:S01]  /*3f40*/  VIADD R9, R8, 0x2d ;  /* 0x0000002d08097836 */ /* 0x000fe20000000000 */
[----:B------:R-:W-:Y:S02]  /*3f50*/  PRMT R25, R5, 0x7772, RZ ;  /* 0x0000777205197816 */ /* 0x000fe400000000ff */
[C---:B------:R-:W-:Y:S01]  /*3f60*/  IADD3 R18, P6, R13.reuse, R2, RZ ;  /* 0x000000020d127210 */ /* 0x040fe20007fde0ff */
[C---:B-1----:R-:W-:Y:S01]  /*3f70*/  VIADD R15, R13.reuse, UR6 ;  /* 0x000000060d0f7c36 */ /* 0x042fe20008000000 */
[----:B------:R-:W-:Y:S01]  /*3f80*/  PRMT R23, R4, 0x7773, RZ ;  /* 0x0000777304177816 */ /* 0x000fe200000000ff */
[----:B------:R-:W-:Y:S01]  /*3f90*/  VIADD R4, R8, 0x2f ;  /* 0x0000002f08047836 */ /* 0x000fe20000000000 */
[----:B------:R-:W-:-:S02]  /*3fa0*/  LEA.HI.X.SX32 R19, R13, R0, 0x1, P6 ;  /* 0x000000000d137211 */ /* 0x000fc400030f0eff */
[----:B------:R-:W-:Y:S01]  /*3fb0*/  ISETP.LT.AND P3, PT, R9, UR7, !P0 ;  /* 0x0000000709007c0c */ /* 0x000fe2000c761270 */
[----:B------:R-:W-:Y:S01]  /*3fc0*/  VIADD R9, R8, 0x2e ;  /* 0x0000002e08097836 */ /* 0x000fe20000000000 */
[C---:B0-----:R-:W-:Y:S01]  /*3fd0*/  IADD3 R16, P6, R15.reuse, R2, RZ ;  /* 0x000000020f107210 */ /* 0x041fe20007fde0ff */
[C---:B------:R-:W-:Y:S01]  /*3fe0*/  VIADD R21, R15.reuse, UR6 ;  /* 0x000000060f157c36 */ /* 0x040fe20008000000 */
[----:B------:R0:W-:Y:S02]  /*3ff0*/  @P2 STG.E.U8 desc[UR14][R10.64], R23 ;  /* 0x000000170a002986 */ /* 0x0001e4000c10110e */
[----:B------:R-:W-:Y:S02]  /*4000*/  LEA.HI.X.SX32 R17, R15, R0, 0x1, P6 ;  /* 0x000000000f117211 */ /* 0x000fe400030f0eff */
[----:B------:R1:W-:Y:S01]  /*4010*/  @P1 STG.E.U8 desc[UR14][R18.64], R25 ;  /* 0x0000001912001986 */ /* 0x0003e2000c10110e */
[----:B------:R-:W-:Y:S02]  /*4020*/  ISETP.LT.AND P1, PT, R4, UR7, !P0 ;  /* 0x0000000704007c0c */ /* 0x000fe4000c721270 */
[----:B------:R-:W-:Y:S01]  /*4030*/  IADD3 R4, P6, R21, R2, RZ ;  /* 0x0000000215047210 */ /* 0x000fe20007fde0ff */
[----:B------:R2:W3:Y:S01]  /*4040*/  LDS.128 R12, [R3] ;  /* 0x00000000030c7984 */ /* 0x0004e20000000c00 */
[----:B------:R-:W-:Y:S01]  /*4050*/  ISETP.LT.AND P2, PT, R9, UR7, !P0 ;  /* 0x0000000709007c0c */ /* 0x000fe2000c741270 */
[----:B------:R-:W-:Y:S01]  /*4060*/  VIADD R9, R8, 0x30 ;  /* 0x0000003008097836 */ /* 0x000fe20000000000 */
[C---:B------:R-:W-:Y:S01]  /*4070*/  LEA.HI.X.SX32 R5, R21.reuse, R0, 0x1, P6 ;  /* 0x0000000015057211 */ /* 0x040fe200030f0eff */
[----:B0-----:R-:W-:Y:S01]  /*4080*/  VIADD R23, R21, UR6 ;  /* 0x0000000615177c36 */ /* 0x001fe20008000000 */
[----:B------:R0:W-:Y:S01]  /*4090*/  @P5 STG.E.U8 desc[UR14][R16.64], R27 ;  /* 0x0000001b10005986 */ /* 0x0001e2000c10110e */
[----:B------:R-:W-:-:S02]  /*40a0*/  PRMT R21, R6, 0x7772, RZ ;  /* 0x0000777206157816 */ /* 0x000fc400000000ff */
[----:B------:R-:W-:Y:S01]  /*40b0*/  ISETP.LT.AND P5, PT, R9, UR7, !P0 ;  /* 0x0000000709007c0c */ /* 0x000fe2000c7a1270 */
[C---:B------:R-:W-:Y:S01]  /*40c0*/  VIADD R9, R8.reuse, 0x31 ;  /* 0x0000003108097836 */ /* 0x040fe20000000000 */
[----:B------:R-:W-:Y:S01]  /*40d0*/  IADD3 R10, P6, R23, R2, RZ ;  /* 0x00000002170a7210 */ /* 0x000fe20007fde0ff */
[----:B------:R4:W-:Y:S01]  /*40e0*/  @P4 STG.E.U8 desc[UR14][R4.64], R21 ;  /* 0x0000001504004986 */ /* 0x0009e2000c10110e */
[----:B-1----:R-:W-:Y:S01]  /*40f0*/  PRMT R19, R7, 0x7773, RZ ;  /* 0x0000777307137816 */ /* 0x002fe200000000ff */
[----:B--2---:R-:W-:Y:S01]  /*4100*/  VIADD R3, R8, 0x32 ;  /* 0x0000003208037836 */ /* 0x004fe20000000000 */
[C---:B------:R-:W-:Y:S01]  /*4110*/  LEA.HI.X.SX32 R11, R23.reuse, R0, 0x1, P6 ;  /* 0x00000000170b7211 */ /* 0x040fe200030f0eff */
[----:B------:R-:W-:Y:S01]  /*4120*/  VIADD R23, R23, UR6 ;  /* 0x0000000617177c36 */ /* 0x000fe20008000000 */
[----:B------:R-:W-:Y:S02]  /*4130*/  ISETP.LT.AND P4, PT, R9, UR7, !P0 ;  /* 0x0000000709007c0c */ /* 0x000fe4000c781270 */
[----:B------:R-:W-:Y:S01]  /*4140*/  PRMT R25, R6, 0x7773, RZ ;  /* 0x0000777306197816 */ /* 0x000fe200000000ff */
[C---:B------:R-:W-:Y:S01]  /*4150*/  VIADD R9, R23.reuse, UR6 ;  /* 0x0000000617097c36 */ /* 0x040fe20008000000 */
[----:B0-----:R-:W-:-:S02]  /*4160*/  IADD3 R16, P6, R23, R2, RZ ;  /* 0x0000000217107210 */ /* 0x001fc40007fde0ff */
[----:B----4-:R-:W-:Y:S01]  /*4170*/  PRMT R21, R7, 0x7772, RZ ;  /* 0x0000777207157816 */ /* 0x010fe200000000ff */
[----:B------:R-:W-:Y:S01]  /*4180*/  VIADD R7, R9, UR6 ;  /* 0x0000000609077c36 */ /* 0x000fe20008000000 */
[----:B------:R-:W-:Y:S01]  /*4190*/  LEA.HI.X.SX32 R17, R23, R0, 0x1, P6 ;  /* 0x0000000017117211 */ /* 0x000fe200030f0eff */
[----:B------:R0:W-:Y:S01]  /*41a0*/  @P3 STG.E.U8 desc[UR14][R10.64], R25 ;  /* 0x000000190a003986 */ /* 0x0001e2000c10110e */
[----:B------:R-:W-:Y:S02]  /*41b0*/  IADD3 R4, P6, R9, R2, RZ ;  /* 0x0000000209047210 */ /* 0x000fe40007fde0ff */
[----:B------:R-:W-:Y:S01]  /*41c0*/  ISETP.LT.AND P3, PT, R3, UR7, !P0 ;  /* 0x0000000703007c0c */ /* 0x000fe2000c761270 */
[C---:B------:R-:W-:Y:S01]  /*41d0*/  VIADD R3, R8.reuse, 0x33 ;  /* 0x0000003308037836 */ /* 0x040fe20000000000 */
[----:B------:R-:W-:Y:S01]  /*41e0*/  LEA.HI.X.SX32 R5, R9, R0, 0x1, P6 ;  /* 0x0000000009057211 */ /* 0x000fe200030f0eff */
[C---:B------:R-:W-:Y:S01]  /*41f0*/  VIADD R9, R7.reuse, UR6 ;  /* 0x0000000607097c36 */ /* 0x040fe20008000000 */
[----:B------:R-:W-:Y:S01]  /*4200*/  IADD3 R6, P6, R7, R2, RZ ;  /* 0x0000000207067210 */ /* 0x000fe20007fde0ff */
[----:B------:R1:W-:Y:S01]  /*4210*/  @P2 STG.E.U8 desc[UR14][R16.64], R21 ;  /* 0x0000001510002986 */ /* 0x0003e2000c10110e */
[----:B------:R-:W-:Y:S01]  /*4220*/  ISETP.LT.AND P2, PT, R3, UR7, !P0 ;  /* 0x0000000703007c0c */ /* 0x000fe2000c741270 */
[----:B------:R-:W-:Y:S01]  /*4230*/  VIADD R3, R8, 0x34 ;  /* 0x0000003408037836 */ /* 0x000fe20000000000 */
[----:B------:R-:W-:Y:S01]  /*4240*/  LEA.HI.X.SX32 R7, R7, R0, 0x1, P6 ;  /* 0x0000000007077211 */ /* 0x000fe200030f0eff */
[----:B------:R2:W-:Y:S01]  /*4250*/  @P1 STG.E.U8 desc[UR14][R4.64], R19 ;  /* 0x0000001304001986 */ /* 0x0005e2000c10110e */
[----:B0-----:R-:W-:-:S02]  /*4260*/  IADD3 R10, P6, R9, R2, RZ ;  /* 0x00000002090a7210 */ /* 0x001fc40007fde0ff */
[C---:B---3--:R-:W-:Y:S02]  /*4270*/  PRMT R23, R12.reuse, 0x7770, RZ ;  /* 0x000077700c177816 */ /* 0x048fe400000000ff */
[C---:B------:R-:W-:Y:S01]  /*4280*/  LEA.HI.X.SX32 R11, R9.reuse, R0, 0x1, P6 ;  /* 0x00000000090b7211 */ /* 0x040fe200030f0eff */
[----:B------:R-:W-:Y:S01]  /*4290*/  VIADD R9, R9, UR6 ;  /* 0x0000000609097c36 */ /* 0x000fe20008000000 */
[----:B------:R-:W-:Y:S01]  /*42a0*/  PRMT R25, R12, 0x7771, RZ ;  /* 0x000077710c197816 */ /* 0x000fe200000000ff */
[----:B------:R0:W-:Y:S01]  /*42b0*/  @P5 STG.E.U8 desc[UR14][R6.64], R23 ;  /* 0x0000001706005986 */ /* 0x0001e2000c10110e */
[----:B------:R-:W-:Y:S01]  /*42c0*/  ISETP.LT.AND P1, PT, R3, UR7, !P0 ;  /* 0x0000000703007c0c */ /* 0x000fe2000c721270 */
[----:B-1----:R-:W-:Y:S01]  /*42d0*/  VIADD R17, R9, UR6 ;  /* 0x0000000609117c36 */ /* 0x002fe20008000000 */
[----:B------:R-:W-:Y:S01]  /*42e0*/  PRMT R21, R13, 0x7770, RZ ;  /* 0x000077700d157816 */ /* 0x000fe200000000ff */
[C---:B------:R-:W-:Y:S01]  /*42f0*/  VIADD R3, R8.reuse, 0x35 ;  /* 0x0000003508037836 */ /* 0x040fe20000000000 */
[C---:B--2---:R-:W-:Y:S01]  /*4300*/  IADD3 R4, P6, R9.reuse, R2, RZ ;  /* 0x0000000209047210 */ /* 0x044fe20007fde0ff */
[----:B------:R1:W-:Y:S03]  /*4310*/  @P4 STG.E.U8 desc[UR14][R10.64], R25 ;  /* 0x000000190a004986 */ /* 0x0003e6000c10110e */
[----:B------:R-:W-:Y:S01]  /*4320*/  LEA.HI.X.SX32 R5, R9, R0, 0x1, P6 ;  /* 0x0000000009057211 */ /* 0x000fe200030f0eff */
[----:B------:R-:W-:Y:S01]  /*4330*/  VIADD R9, R17, UR6 ;  /* 0x0000000611097c36 */ /* 0x000fe20008000000 */
[----:B------:R-:W-:Y:S01]  /*4340*/  ISETP.LT.AND P5, PT, R3, UR7, !P0 ;  /* 0x0000000703007c0c */ /* 0x000fe2000c7a1270 */
[----:B------:R-:W-:Y:S01]  /*4350*/  VIADD R3, R8, 0x36 ;  /* 0x0000003608037836 */ /* 0x000fe20000000000 */
[----:B0-----:R-:W-:Y:S01]  /*4360*/  IADD3 R6, P6, R17, R2, RZ ;  /* 0x0000000211067210 */ /* 0x001fe20007fde0ff */
[----:B------:R-:W-:Y:S01]  /*4370*/  VIADD R19, R9, UR6 ;  /* 0x0000000609137c36 */ /* 0x000fe20008000000 */
[----:B------:R-:W-:Y:S01]  /*4380*/  PRMT R23, R13, 0x7771, RZ ;  /* 0x000077710d177816 */ /* 0x000fe200000000ff */
[----:B------:R0:W-:Y:S01]  /*4390*/  @P3 STG.E.U8 desc[UR14][R4.64], R21 ;  /* 0x0000001504003986 */ /* 0x0001e2000c10110e */
[----:B------:R-:W-:-:S02]  /*43a0*/  LEA.HI.X.SX32 R7, R17, R0, 0x1, P6 ;  /* 0x0000000011077211 */ /* 0x000fc400030f0eff */
[----:B-1----:R-:W-:Y:S02]  /*43b0*/  IADD3 R10, P6, R9, R2, RZ ;  /* 0x00000002090a7210 */ /* 0x002fe40007fde0ff */
[----:B------:R-:W-:Y:S01]  /*43c0*/  ISETP.LT.AND P4, PT, R3, UR7, !P0 ;  /* 0x0000000703007c0c */ /* 0x000fe2000c781270 */
[C---:B------:R-:W-:Y:S01]  /*43d0*/  VIADD R3, R8.reuse, 0x37 ;  /* 0x0000003708037836 */ /* 0x040fe20000000000 */
[----:B------:R-:W-:Y:S01]  /*43e0*/  LEA.HI.X.SX32 R11, R9, R0, 0x1, P6 ;  /* 0x00000000090b7211 */ /* 0x000fe200030f0eff */
[----:B------:R1:W-:Y:S01]  /*43f0*/  @P2 STG.E.U8 desc[UR14][R6.64], R23 ;  /* 0x0000001706002986 */ /* 0x0003e2000c10110e */
[----:B------:R-:W-:Y:S02]  /*4400*/  IADD3 R16, P6, R19, R2, RZ ;  /* 0x0000000213107210 */ /* 0x000fe40007fde0ff */
[----:B------:R-:W-:Y:S01]  /*4410*/  ISETP.LT.AND P3, PT, R3, UR7, !P0 ;  /* 0x0000000703007c0c */ /* 0x000fe2000c761270 */
[----:B------:R-:W-:Y:S01]  /*4420*/  VIADD R3, R8, 0x38 ;  /* 0x0000003808037836 */ /* 0x000fe20000000000 */
[C---:B------:R-:W-:Y:S01]  /*4430*/  LEA.HI.X.SX32 R17, R19.reuse, R0, 0x1, P6 ;  /* 0x0000000013117211 */ /* 0x040fe200030f0eff */
[----:B------:R-:W-:Y:S01]  /*4440*/  VIADD R19, R19, UR6 ;  /* 0x0000000613137c36 */ /* 0x000fe20008000000 */
[----:B------:R-:W-:-:S02]  /*4450*/  PRMT R9, R14, 0x7770, RZ ;  /* 0x000077700e097816 */ /* 0x000fc400000000ff */
[----:B------:R-:W-:Y:S01]  /*4460*/  ISETP.LT.AND P2, PT, R3, UR7, !P0 ;  /* 0x0000000703007c0c */ /* 0x000fe2000c741270 */
[----:B------:R-:W-:Y:S01]  /*4470*/  VIADD R3, R8, 0x39 ;  /* 0x0000003908037836 */ /* 0x000fe20000000000 */
[C---:B0-----:R-:W-:Y:S01]  /*4480*/  IADD3 R4, P6, R19.reuse, R2, RZ ;  /* 0x0000000213047210 */ /* 0x041fe20007fde0ff */
[C---:B-1----:R-:W-:Y:S01]  /*4490*/  VIADD R7, R19.reuse, UR6 ;  /* 0x0000000613077c36 */ /* 0x042fe20008000000 */
[----:B------:R0:W-:Y:S01]  /*44a0*/  @P1 STG.E.U8 desc[UR14][R10.64], R9 ;  /* 0x000000090a001986 */ /* 0x0001e2000c10110e */
[----:B------:R-:W-:Y:S02]  /*44b0*/  PRMT R21, R14, 0x7771, RZ ;  /* 0x000077710e157816 */ /* 0x000fe400000000ff */
[----:B------:R-:W-:Y:S02]  /*44c0*/  LEA.HI.X.SX32 R5, R19, R0, 0x1, P6 ;  /* 0x0000000013057211 */ /* 0x000fe400030f0eff */
[----:B------:R-:W-:Y:S01]  /*44d0*/  IADD3 R6, P6, R7, R2, RZ ;  /* 0x0000000207067210 */ /* 0x000fe20007fde0ff */
[----:B------:R1:W-:Y:S01]  /*44e0*/  @P5 STG.E.U8 desc[UR14][R16.64], R21 ;  /* 0x0000001510005986 */ /* 0x0003e2000c10110e */
[----:B------:R-:W-:Y:S01]  /*44f0*/  ISETP.LT.AND P1, PT, R3, UR7, !P0 ;  /* 0x0000000703007c0c */ /* 0x000fe2000c721270 */
[----:B------:R-:W-:Y:S01]  /*4500*/  VIADD R3, R8, 0x3a ;  /* 0x0000003a08037836 */ /* 0x000fe20000000000 */
[----:B------:R-:W-:-:S02]  /*4510*/  PRMT R23, R15, 0x7770, RZ ;  /* 0x000077700f177816 */ /* 0x000fc400000000ff */
[----:B------:R-:W-:Y:S01]  /*4520*/  PRMT R19, R15, 0x7771, RZ ;  /* 0x000077710f137816 */ /* 0x000fe200000000ff */
[C---:B0-----:R-:W-:Y:S01]  /*4530*/  VIADD R9, R7.reuse, UR6 ;  /* 0x0000000607097c36 */ /* 0x041fe20008000000 */
[----:B------:R-:W-:Y:S01]  /*4540*/  LEA.HI.X.SX32 R7, R7, R0, 0x1, P6 ;  /* 0x0000000007077211 */ /* 0x000fe200030f0eff */
[----:B------:R0:W-:Y:S01]  /*4550*/  @P4 STG.E.U8 desc[UR14][R4.64], R23 ;  /* 0x0000001704004986 */ /* 0x0001e2000c10110e */
[----:B------:R-:W-:Y:S01]  /*4560*/  ISETP.LT.AND P5, PT, R3, UR7, !P0 ;  /* 0x0000000703007c0c */ /* 0x000fe2000c7a1270 */
[----:B------:R-:W-:Y:S01]  /*4570*/  VIADD R3, R8, 0x3b ;  /* 0x0000003b08037836 */ /* 0x000fe20000000000 */
[C---:B------:R-:W-:Y:S01]  /*4580*/  IADD3 R10, P6, R9.reuse, R2, RZ ;  /* 0x00000002090a7210 */ /* 0x040fe20007fde0ff */
[C---:B-1----:R-:W-:Y:S01]  /*4590*/  VIADD R17, R9.reuse, UR6 ;  /* 0x0000000609117c36 */ /* 0x042fe20008000000 */
[----:B------:R1:W-:Y:S01]  /*45a0*/  @P3 STG.E.U8 desc[UR14][R6.64], R19 ;  /* 0x0000001306003986 */ /* 0x0003e2000c10110e */
[----:B------:R-:W-:Y:S02]  /*45b0*/  PRMT R21, R12, 0x7772, RZ ;  /* 0x000077720c157816 */ /* 0x000fe400000000ff */
[----:B------:R-:W-:Y:S01]  /*45c0*/  LEA.HI.X.SX32 R11, R9, R0, 0x1, P6 ;  /* 0x00000000090b7211 */ /* 0x000fe200030f0eff */
[C---:B------:R-:W-:Y:S01]  /*45d0*/  VIADD R9, R17.reuse, UR6 ;  /* 0x0000000611097c36 */ /* 0x040fe20008000000 */
[----:B------:R-:W-:-:S02]  /*45e0*/  IADD3 R16, P6, R17, R2, RZ ;  /* 0x0000000211107210 */ /* 0x000fc40007fde0ff */
[----:B------:R-:W-:Y:S01]  /*45f0*/  ISETP.LT.AND P4, PT, R3, UR7, !P0 ;  /* 0x0000000703007c0c */ /* 0x000fe2000c781270 */
[----:B------:R-:W-:Y:S01]  /*4600*/  VIADD R3, R8, 0x3c ;  /* 0x0000003c08037836 */ /* 0x000fe20000000000 */
[----:B------:R-:W-:Y:S01]  /*4610*/  LEA.HI.X.SX32 R17, R17, R0, 0x1, P6 ;  /* 0x0000000011117211 */ /* 0x000fe200030f0eff */
[----:B------:R2:W-:Y:S01]  /*4620*/  @P2 STG.E.U8 desc[UR14][R10.64], R21 ;  /* 0x000000150a002986 */ /* 0x0005e2000c10110e */
[C---:B0-----:R-:W-:Y:S01]  /*4630*/  IADD3 R4, P6, R9.reuse, R2, RZ ;  /* 0x0000000209047210 */ /* 0x041fe20007fde0ff */
[C---:B-1----:R-:W-:Y:S01]  /*4640*/  VIADD R7, R9.reuse, UR6 ;  /* 0x0000000609077c36 */ /* 0x042fe20008000000 */
[----:B------:R-:W-:Y:S02]  /*4650*/  PRMT R25, R12, 0x7773, RZ ;  /* 0x000077730c197816 */ /* 0x000fe400000000ff */
[----:B------:R-:W-:Y:S01]  /*4660*/  LEA.HI.X.SX32 R5, R9, R0, 0x1, P6 ;  /* 0x0000000009057211 */ /* 0x000fe200030f0eff */
[----:B------:R-:W-:Y:S01]  /*4670*/  VIADD R19, R7, UR6 ;  /* 0x0000000607137c36 */ /* 0x000fe20008000000 */
[----:B------:R-:W-:Y:S01]  /*4680*/  ISETP.LT.AND P3, PT, R3, UR7, !P0 ;  /* 0x0000000703007c0c */ /* 0x000fe2000c761270 */
[----:B------:R-:W-:Y:S01]  /*4690*/  VIADD R3, R8, 0x3d ;  /* 0x0000003d08037836 */ /* 0x000fe20000000000 */
[----:B------:R0:W-:Y:S01]  /*46a0*/  @P1 STG.E.U8 desc[UR14][R16.64], R25 ;  /* 0x0000001910001986 */ /* 0x0001e2000c10110e */
[----:B------:R-:W-:Y:S01]  /*46b0*/  VIADD R9, R19, UR6 ;  /* 0x0000000613097c36 */ /* 0x000fe20008000000 */
[----:B------:R-:W-:-:S02]  /*46c0*/  IADD3 R6, P1, R7, R2, RZ ;  /* 0x0000000207067210 */ /* 0x000fc40007f3e0ff */
[----:B--2---:R-:W-:Y:S01]  /*46d0*/  IADD3 R10, P6, R19, R2, RZ ;  /* 0x00000002130a7210 */ /* 0x004fe20007fde0ff */
[----:B------:R-:W-:Y:S01]  /*46e0*/  VIADD R21, R9, UR6 ;  /* 0x0000000609157c36 */ /* 0x000fe20008000000 */
[----:B------:R-:W-:Y:S01]  /*46f0*/  ISETP.LT.AND P2, PT, R3, UR7, !P0 ;  /* 0x0000000703007c0c */ /* 0x000fe2000c741270 */
[C---:B------:R-:W-:Y:S01]  /*4700*/  VIADD R3, R8.reuse, 0x3e ;  /* 0x0000003e08037836 */ /* 0x040fe20000000000 */
[-C--:B------:R-:W-:Y:S01]  /*4710*/  LEA.HI.X.SX32 R7, R7, R0.reuse, 0x1, P1 ;  /* 0x0000000007077211 */ /* 0x080fe200008f0eff */
[----:B------:R-:W-:Y:S01]  /*4720*/  VIADD R23, R21, UR6 ;  /* 0x0000000615177c36 */ /* 0x000fe20008000000 */
[----:B------:R-:W-:Y:S01]  /*4730*/  LEA.HI.X.SX32 R11, R19, R0, 0x1, P6 ;  /* 0x00000000130b7211 */ /* 0x000fe200030f0eff */
[----:B------:R-:W-:Y:S01]  /*4740*/  VIADD R8, R8, 0x3f ;  /* 0x0000003f08087836 */ /* 0x000fe20000000000 */
[-C--:B------:R-:W-:Y:S02]  /*4750*/  IADD3 R18, P6, R9, R2.reuse, RZ ;  /* 0x0000000209127210 */ /* 0x080fe40007fde0ff */
[----:B0-----:R-:W-:-:S02]  /*4760*/  IADD3 R16, P1, R21, R2, RZ ;  /* 0x0000000215107210 */ /* 0x001fc40007f3e0ff */
[-C--:B------:R-:W-:Y:S02]  /*4770*/  LEA.HI.X.SX32 R19, R9, R0.reuse, 0x1, P6 ;  /* 0x0000000009137211 */ /* 0x080fe400030f0eff */
[----:B------:R-:W-:Y:S02]  /*4780*/  LEA.HI.X.SX32 R17, R21, R0, 0x1, P1 ;  /* 0x0000000015117211 */ /* 0x000fe400008f0eff */
[----:B------:R-:W-:Y:S02]  /*4790*/  IADD3 R2, P6, R23, R2, RZ ;  /* 0x0000000217027210 */ /* 0x000fe40007fde0ff */
[----:B------:R-:W-:Y:S02]  /*47a0*/  ISETP.LT.AND P1, PT, R3, UR7, !P0 ;  /* 0x0000000703007c0c */ /* 0x000fe4000c721270 */
[----:B------:R-:W-:Y:S02]  /*47b0*/  ISETP.LT.AND P0, PT, R8, UR7, !P0 ;  /* 0x0000000708007c0c */ /* 0x000fe4000c701270 */
[----:B------:R-:W-:-:S02]  /*47c0*/  LEA.HI.X.SX32 R3, R23, R0, 0x1, P6 ;  /* 0x0000000017037211 */ /* 0x000fc400030f0eff */
[C---:B------:R-:W-:Y:S02]  /*47d0*/  PRMT R25, R13.reuse, 0x7772, RZ ;  /* 0x000077720d197816 */ /* 0x040fe400000000ff */
[----:B------:R-:W-:Y:S02]  /*47e0*/  PRMT R23, R13, 0x7773, RZ ;  /* 0x000077730d177816 */ /* 0x000fe400000000ff */
[C---:B------:R-:W-:Y:S01]  /*47f0*/  PRMT R21, R14.reuse, 0x7772, RZ ;  /* 0x000077720e157816 */ /* 0x040fe200000000ff */
[----:B------:R0:W-:Y:S01]  /*4800*/  @P5 STG.E.U8 desc[UR14][R4.64], R25 ;  /* 0x0000001904005986 */ /* 0x0001e2000c10110e */
[----:B------:R-:W-:Y:S02]  /*4810*/  PRMT R13, R14, 0x7773, RZ ;  /* 0x000077730e0d7816 */ /* 0x000fe400000000ff */
[C---:B------:R-:W-:Y:S01]  /*4820*/  PRMT R9, R15.reuse, 0x7773, RZ ;  /* 0x000077730f097816 */ /* 0x040fe200000000ff */
[----:B------:R0:W-:Y:S01]  /*4830*/  @P4 STG.E.U8 desc[UR14][R6.64], R23 ;  /* 0x0000001706004986 */ /* 0x0001e2000c10110e */
[----:B------:R-:W-:-:S03]  /*4840*/  PRMT R15, R15, 0x7772, RZ ;  /* 0x000077720f0f7816 */ /* 0x000fc600000000ff */
[----:B------:R0:W-:Y:S04]  /*4850*/  @P3 STG.E.U8 desc[UR14][R10.64], R21 ;  /* 0x000000150a003986 */ /* 0x0001e8000c10110e */
[----:B------:R0:W-:Y:S04]  /*4860*/  @P2 STG.E.U8 desc[UR14][R18.64], R13 ;  /* 0x0000000d12002986 */ /* 0x0001e8000c10110e */
[----:B------:R0:W-:Y:S01]  /*4870*/  @P1 STG.E.U8 desc[UR14][R16.64], R15 ;  /* 0x0000000f10001986 */ /* 0x0001e2000c10110e */
[----:B------:R-:W-:Y:S05]  /*4880*/  @!P0 EXIT ;  /* 0x000000000000894d */ /* 0x000fea0003800000 */
[----:B------:R-:W-:Y:S01]  /*4890*/  STG.E.U8 desc[UR14][R2.64], R9 ;  /* 0x0000000902007986 */ /* 0x000fe2000c10110e */
[----:B------:R-:W-:Y:S05]  /*48a0*/  EXIT ;  /* 0x000000000000794d */ /* 0x000fea0003800000 */
.L_x_2:
[----:B------:R-:W-:-:S00]  /*48b0*/  BRA `(.L_x_2) ;  /* 0xfffffffc00fc7947 */ /* 0x000fc0000383ffff */
[----:B------:R-:W-:-:S00]  /*48c0*/  NOP ;  /* 0x0000000000007918 */ /* 0x000fc00000000000 */
        /* <DEDUP_REMOVED lines=11> */
.L_x_3:


//--------------------- .nv.shared.matmul_kernel  --------------------------
	.section	.nv.shared.matmul_kernel,"aw",@nobits
	.sectionflags	@""
	.align	16
	.zero		1024


//--------------------- .nv.shared.reserved.0     --------------------------
	.section	.nv.shared.reserved.0,"aw",@nobits
	.weak		__nv_reservedSMEM_offset_0_alias
	.size		__nv_reservedSMEM_offset_0_alias, 0, 0
	.other		__nv_reservedSMEM_offset_0_alias,@"STO_CUDA_RESERVED_SHARED STV_DEFAULT"
__nv_reservedSMEM_offset_0_alias:
	.zero		0


//--------------------- .nv.constant0.matmul_kernel --------------------------
	.section	.nv.constant0.matmul_kernel,"a",@progbits
	.sectionflags	@""
	.align	4
.nv.constant0.matmul_kernel:
	.zero		608


//--------------------- SYMBOLS --------------------------

	.type		.nv.reservedSmem.offset0,@object
	.size		.nv.reservedSmem.offset0,0x4
